//
// Generated by NVIDIA NVVM Compiler
//
// Compiler Build ID: CL-36424714
// Cuda compilation tools, release 13.0, V13.0.88
// Based on NVVM 20.0.0
//

.version 9.0
.target sm_100
.address_size 64

	// .globl	_Z15MatchSiftPointsPfS_S_ii
// _ZZ15MatchSiftPointsPfS_S_iiE9siftPoint has been demoted
// _ZZ15MatchSiftPointsPfS_S_iiE4sums has been demoted
// _ZZ16MatchSiftPoints2PfS_S_iiE11siftPoints1 has been demoted
// _ZZ16MatchSiftPoints2PfS_S_iiE11siftPoints2 has been demoted
// _ZZ11FindMaxCorrPfS_S_iiiE8maxScore has been demoted
// _ZZ11FindMaxCorrPfS_S_iiiE8maxScor2 has been demoted
// _ZZ11FindMaxCorrPfS_S_iiiE8maxIndex has been demoted
// _ZZ13FindMaxCorr_2PfS_S_iiiE8maxScore has been demoted
// _ZZ13FindMaxCorr_2PfS_S_iiiE8maxScor2 has been demoted
// _ZZ13FindMaxCorr_2PfS_S_iiiE8maxIndex has been demoted

.visible .entry _Z15MatchSiftPointsPfS_S_ii(
	.param .u64 .ptr .align 1 _Z15MatchSiftPointsPfS_S_ii_param_0,
	.param .u64 .ptr .align 1 _Z15MatchSiftPointsPfS_S_ii_param_1,
	.param .u64 .ptr .align 1 _Z15MatchSiftPointsPfS_S_ii_param_2,
	.param .u32 _Z15MatchSiftPointsPfS_S_ii_param_3,
	.param .u32 _Z15MatchSiftPointsPfS_S_ii_param_4
)
{
	.reg .pred 	%p<6>;
	.reg .b32 	%r<27>;
	.reg .b32 	%f<42>;
	.reg .b64 	%rd<13>;
	// demoted variable
	.shared .align 4 .b8 _ZZ15MatchSiftPointsPfS_S_iiE9siftPoint[512];
	// demoted variable
	.shared .align 4 .b8 _ZZ15MatchSiftPointsPfS_S_iiE4sums[1024];
	ld.param.u64 	%rd1, [_Z15MatchSiftPointsPfS_S_ii_param_0];
	ld.param.u64 	%rd2, [_Z15MatchSiftPointsPfS_S_ii_param_1];
	ld.param.u64 	%rd3, [_Z15MatchSiftPointsPfS_S_ii_param_2];
	ld.param.u32 	%r6, [_Z15MatchSiftPointsPfS_S_ii_param_4];
	mov.u32 	%r1, %tid.x;
	mov.u32 	%r2, %tid.y;
	mov.u32 	%r7, %ctaid.y;
	shl.b32 	%r3, %r7, 4;
	shl.b32 	%r8, %r2, 4;
	add.s32 	%r4, %r8, %r1;
	setp.gt.u32 	%p1, %r2, 7;
	@%p1 bra 	$L__BB0_2;
	cvta.to.global.u64 	%rd4, %rd1;
	mul.wide.u32 	%rd5, %r4, 4;
	add.s64 	%rd6, %rd4, %rd5;
	ld.global.f32 	%f3, [%rd6];
	shl.b32 	%r9, %r4, 2;
	mov.u32 	%r10, _ZZ15MatchSiftPointsPfS_S_iiE9siftPoint;
	add.s32 	%r11, %r10, %r9;
	st.shared.f32 	[%r11], %f3;
$L__BB0_2:
	bar.sync 	0;
	add.s32 	%r12, %r3, %r2;
	setp.ge.s32 	%p2, %r12, %r6;
	mov.f32 	%f41, 0f00000000;
	@%p2 bra 	$L__BB0_4;
	shl.b32 	%r13, %r1, 2;
	mov.u32 	%r14, _ZZ15MatchSiftPointsPfS_S_iiE9siftPoint;
	add.s32 	%r15, %r14, %r13;
	ld.shared.f32 	%f5, [%r15];
	cvta.to.global.u64 	%rd7, %rd2;
	mul.wide.u32 	%rd8, %r1, 4;
	add.s64 	%rd9, %rd7, %rd8;
	ld.global.f32 	%f6, [%rd9];
	fma.rn.f32 	%f7, %f5, %f6, 0f00000000;
	ld.shared.f32 	%f8, [%r15+64];
	ld.global.f32 	%f9, [%rd9+64];
	fma.rn.f32 	%f10, %f8, %f9, %f7;
	ld.shared.f32 	%f11, [%r15+128];
	ld.global.f32 	%f12, [%rd9+128];
	fma.rn.f32 	%f13, %f11, %f12, %f10;
	ld.shared.f32 	%f14, [%r15+192];
	ld.global.f32 	%f15, [%rd9+192];
	fma.rn.f32 	%f16, %f14, %f15, %f13;
	ld.shared.f32 	%f17, [%r15+256];
	ld.global.f32 	%f18, [%rd9+256];
	fma.rn.f32 	%f19, %f17, %f18, %f16;
	ld.shared.f32 	%f20, [%r15+320];
	ld.global.f32 	%f21, [%rd9+320];
	fma.rn.f32 	%f22, %f20, %f21, %f19;
	ld.shared.f32 	%f23, [%r15+384];
	ld.global.f32 	%f24, [%rd9+384];
	fma.rn.f32 	%f25, %f23, %f24, %f22;
	ld.shared.f32 	%f26, [%r15+448];
	ld.global.f32 	%f27, [%rd9+448];
	fma.rn.f32 	%f41, %f26, %f27, %f25;
$L__BB0_4:
	shl.b32 	%r16, %r4, 2;
	mov.u32 	%r17, _ZZ15MatchSiftPointsPfS_S_iiE4sums;
	add.s32 	%r5, %r17, %r16;
	st.shared.f32 	[%r5], %f41;
	bar.sync 	0;
	setp.gt.u32 	%p3, %r1, 7;
	@%p3 bra 	$L__BB0_6;
	ld.shared.f32 	%f28, [%r5+32];
	ld.shared.f32 	%f29, [%r5];
	add.f32 	%f30, %f28, %f29;
	st.shared.f32 	[%r5], %f30;
$L__BB0_6:
	bar.sync 	0;
	setp.gt.u32 	%p4, %r1, 3;
	@%p4 bra 	$L__BB0_8;
	ld.shared.f32 	%f31, [%r5+16];
	ld.shared.f32 	%f32, [%r5];
	add.f32 	%f33, %f31, %f32;
	st.shared.f32 	[%r5], %f33;
$L__BB0_8:
	bar.sync 	0;
	setp.ne.s32 	%p5, %r2, 0;
	@%p5 bra 	$L__BB0_10;
	shl.b32 	%r18, %r1, 6;
	add.s32 	%r20, %r17, %r18;
	ld.shared.f32 	%f34, [%r20];
	ld.shared.f32 	%f35, [%r20+4];
	add.f32 	%f36, %f34, %f35;
	ld.shared.f32 	%f37, [%r20+8];
	add.f32 	%f38, %f36, %f37;
	ld.shared.f32 	%f39, [%r20+12];
	add.f32 	%f40, %f38, %f39;
	mov.u32 	%r21, %nctaid.y;
	mov.u32 	%r22, %ctaid.x;
	mul.lo.s32 	%r23, %r21, %r22;
	shl.b32 	%r24, %r23, 4;
	add.s32 	%r25, %r3, %r1;
	add.s32 	%r26, %r25, %r24;
	cvta.to.global.u64 	%rd10, %rd3;
	mul.wide.u32 	%rd11, %r26, 4;
	add.s64 	%rd12, %rd10, %rd11;
	st.global.f32 	[%rd12], %f40;
$L__BB0_10:
	bar.sync 	0;
	ret;

}
	// .globl	_Z16MatchSiftPoints2PfS_S_ii
.visible .entry _Z16MatchSiftPoints2PfS_S_ii(
	.param .u64 .ptr .align 1 _Z16MatchSiftPoints2PfS_S_ii_param_0,
	.param .u64 .ptr .align 1 _Z16MatchSiftPoints2PfS_S_ii_param_1,
	.param .u64 .ptr .align 1 _Z16MatchSiftPoints2PfS_S_ii_param_2,
	.param .u32 _Z16MatchSiftPoints2PfS_S_ii_param_3,
	.param .u32 _Z16MatchSiftPoints2PfS_S_ii_param_4
)
{
	.reg .pred 	%p<4>;
	.reg .b32 	%r<160>;
	.reg .b32 	%f<69>;
	.reg .b64 	%rd<12>;
	// demoted variable
	.shared .align 4 .b8 _ZZ16MatchSiftPoints2PfS_S_iiE11siftPoints1[8192];
	// demoted variable
	.shared .align 4 .b8 _ZZ16MatchSiftPoints2PfS_S_iiE11siftPoints2[8192];
	ld.param.u64 	%rd2, [_Z16MatchSiftPoints2PfS_S_ii_param_0];
	ld.param.u64 	%rd3, [_Z16MatchSiftPoints2PfS_S_ii_param_1];
	ld.param.u64 	%rd1, [_Z16MatchSiftPoints2PfS_S_ii_param_2];
	ld.param.u32 	%r10, [_Z16MatchSiftPoints2PfS_S_ii_param_3];
	ld.param.u32 	%r11, [_Z16MatchSiftPoints2PfS_S_ii_param_4];
	mov.u32 	%r1, %tid.x;
	mov.u32 	%r13, %tid.y;
	shl.b32 	%r2, %r13, 7;
	add.s32 	%r14, %r2, %r1;
	cvta.to.global.u64 	%rd4, %rd2;
	cvta.to.global.u64 	%rd5, %rd3;
	mul.wide.u32 	%rd6, %r1, 4;
	add.s64 	%rd7, %rd4, %rd6;
	ld.global.f32 	%f4, [%rd7];
	shl.b32 	%r15, %r14, 2;
	mov.u32 	%r16, _ZZ16MatchSiftPoints2PfS_S_iiE11siftPoints1;
	add.s32 	%r17, %r16, %r15;
	st.shared.f32 	[%r17], %f4;
	add.s64 	%rd8, %rd5, %rd6;
	ld.global.f32 	%f5, [%rd8];
	mov.u32 	%r18, _ZZ16MatchSiftPoints2PfS_S_iiE11siftPoints2;
	add.s32 	%r19, %r18, %r15;
	st.shared.f32 	[%r19], %f5;
	ld.global.f32 	%f6, [%rd7+64];
	st.shared.f32 	[%r17+64], %f6;
	ld.global.f32 	%f7, [%rd8+64];
	st.shared.f32 	[%r19+64], %f7;
	ld.global.f32 	%f8, [%rd7+128];
	st.shared.f32 	[%r17+128], %f8;
	ld.global.f32 	%f9, [%rd8+128];
	st.shared.f32 	[%r19+128], %f9;
	ld.global.f32 	%f10, [%rd7+192];
	st.shared.f32 	[%r17+192], %f10;
	ld.global.f32 	%f11, [%rd8+192];
	st.shared.f32 	[%r19+192], %f11;
	ld.global.f32 	%f12, [%rd7+256];
	st.shared.f32 	[%r17+256], %f12;
	ld.global.f32 	%f13, [%rd8+256];
	st.shared.f32 	[%r19+256], %f13;
	ld.global.f32 	%f14, [%rd7+320];
	st.shared.f32 	[%r17+320], %f14;
	ld.global.f32 	%f15, [%rd8+320];
	st.shared.f32 	[%r19+320], %f15;
	ld.global.f32 	%f16, [%rd7+384];
	st.shared.f32 	[%r17+384], %f16;
	ld.global.f32 	%f17, [%rd8+384];
	st.shared.f32 	[%r19+384], %f17;
	ld.global.f32 	%f18, [%rd7+448];
	st.shared.f32 	[%r17+448], %f18;
	ld.global.f32 	%f19, [%rd8+448];
	st.shared.f32 	[%r19+448], %f19;
	bar.sync 	0;
	mov.u32 	%r20, %ctaid.x;
	shl.b32 	%r21, %r20, 4;
	add.s32 	%r3, %r21, %r13;
	shl.b32 	%r4, %r1, 7;
	add.s32 	%r158, %r1, 7;
	mov.f32 	%f68, 0f00000000;
	mov.b32 	%r159, 15;
$L__BB1_1:
	add.s32 	%r22, %r158, -7;
	and.b32  	%r23, %r22, 127;
	add.s32 	%r24, %r2, %r23;
	shl.b32 	%r25, %r24, 2;
	add.s32 	%r27, %r16, %r25;
	ld.shared.f32 	%f20, [%r27];
	add.s32 	%r28, %r4, %r23;
	shl.b32 	%r29, %r28, 2;
	add.s32 	%r31, %r18, %r29;
	ld.shared.f32 	%f21, [%r31];
	fma.rn.f32 	%f22, %f20, %f21, %f68;
	add.s32 	%r32, %r158, -6;
	and.b32  	%r33, %r32, 127;
	add.s32 	%r34, %r2, %r33;
	shl.b32 	%r35, %r34, 2;
	add.s32 	%r36, %r16, %r35;
	ld.shared.f32 	%f23, [%r36];
	add.s32 	%r37, %r4, %r33;
	shl.b32 	%r38, %r37, 2;
	add.s32 	%r39, %r18, %r38;
	ld.shared.f32 	%f24, [%r39];
	fma.rn.f32 	%f25, %f23, %f24, %f22;
	add.s32 	%r40, %r158, -5;
	and.b32  	%r41, %r40, 127;
	add.s32 	%r42, %r2, %r41;
	shl.b32 	%r43, %r42, 2;
	add.s32 	%r44, %r16, %r43;
	ld.shared.f32 	%f26, [%r44];
	add.s32 	%r45, %r4, %r41;
	shl.b32 	%r46, %r45, 2;
	add.s32 	%r47, %r18, %r46;
	ld.shared.f32 	%f27, [%r47];
	fma.rn.f32 	%f28, %f26, %f27, %f25;
	add.s32 	%r48, %r158, -4;
	and.b32  	%r49, %r48, 127;
	add.s32 	%r50, %r2, %r49;
	shl.b32 	%r51, %r50, 2;
	add.s32 	%r52, %r16, %r51;
	ld.shared.f32 	%f29, [%r52];
	add.s32 	%r53, %r4, %r49;
	shl.b32 	%r54, %r53, 2;
	add.s32 	%r55, %r18, %r54;
	ld.shared.f32 	%f30, [%r55];
	fma.rn.f32 	%f31, %f29, %f30, %f28;
	add.s32 	%r56, %r158, -3;
	and.b32  	%r57, %r56, 127;
	add.s32 	%r58, %r2, %r57;
	shl.b32 	%r59, %r58, 2;
	add.s32 	%r60, %r16, %r59;
	ld.shared.f32 	%f32, [%r60];
	add.s32 	%r61, %r4, %r57;
	shl.b32 	%r62, %r61, 2;
	add.s32 	%r63, %r18, %r62;
	ld.shared.f32 	%f33, [%r63];
	fma.rn.f32 	%f34, %f32, %f33, %f31;
	add.s32 	%r64, %r158, -2;
	and.b32  	%r65, %r64, 127;
	add.s32 	%r66, %r2, %r65;
	shl.b32 	%r67, %r66, 2;
	add.s32 	%r68, %r16, %r67;
	ld.shared.f32 	%f35, [%r68];
	add.s32 	%r69, %r4, %r65;
	shl.b32 	%r70, %r69, 2;
	add.s32 	%r71, %r18, %r70;
	ld.shared.f32 	%f36, [%r71];
	fma.rn.f32 	%f37, %f35, %f36, %f34;
	add.s32 	%r72, %r158, -1;
	and.b32  	%r73, %r72, 127;
	add.s32 	%r74, %r2, %r73;
	shl.b32 	%r75, %r74, 2;
	add.s32 	%r76, %r16, %r75;
	ld.shared.f32 	%f38, [%r76];
	add.s32 	%r77, %r4, %r73;
	shl.b32 	%r78, %r77, 2;
	add.s32 	%r79, %r18, %r78;
	ld.shared.f32 	%f39, [%r79];
	fma.rn.f32 	%f40, %f38, %f39, %f37;
	add.s32 	%r80, %r158, 8;
	and.b32  	%r81, %r158, 127;
	add.s32 	%r82, %r2, %r81;
	shl.b32 	%r83, %r82, 2;
	add.s32 	%r84, %r16, %r83;
	ld.shared.f32 	%f41, [%r84];
	add.s32 	%r85, %r4, %r81;
	shl.b32 	%r86, %r85, 2;
	add.s32 	%r87, %r18, %r86;
	ld.shared.f32 	%f42, [%r87];
	fma.rn.f32 	%f43, %f41, %f42, %f40;
	add.s32 	%r88, %r158, 1;
	and.b32  	%r89, %r88, 127;
	add.s32 	%r90, %r2, %r89;
	shl.b32 	%r91, %r90, 2;
	add.s32 	%r92, %r16, %r91;
	ld.shared.f32 	%f44, [%r92];
	add.s32 	%r93, %r4, %r89;
	shl.b32 	%r94, %r93, 2;
	add.s32 	%r95, %r18, %r94;
	ld.shared.f32 	%f45, [%r95];
	fma.rn.f32 	%f46, %f44, %f45, %f43;
	add.s32 	%r96, %r158, 2;
	and.b32  	%r97, %r96, 127;
	add.s32 	%r98, %r2, %r97;
	shl.b32 	%r99, %r98, 2;
	add.s32 	%r100, %r16, %r99;
	ld.shared.f32 	%f47, [%r100];
	add.s32 	%r101, %r4, %r97;
	shl.b32 	%r102, %r101, 2;
	add.s32 	%r103, %r18, %r102;
	ld.shared.f32 	%f48, [%r103];
	fma.rn.f32 	%f49, %f47, %f48, %f46;
	add.s32 	%r104, %r158, 3;
	and.b32  	%r105, %r104, 127;
	add.s32 	%r106, %r2, %r105;
	shl.b32 	%r107, %r106, 2;
	add.s32 	%r108, %r16, %r107;
	ld.shared.f32 	%f50, [%r108];
	add.s32 	%r109, %r4, %r105;
	shl.b32 	%r110, %r109, 2;
	add.s32 	%r111, %r18, %r110;
	ld.shared.f32 	%f51, [%r111];
	fma.rn.f32 	%f52, %f50, %f51, %f49;
	add.s32 	%r112, %r158, 4;
	and.b32  	%r113, %r112, 127;
	add.s32 	%r114, %r2, %r113;
	shl.b32 	%r115, %r114, 2;
	add.s32 	%r116, %r16, %r115;
	ld.shared.f32 	%f53, [%r116];
	add.s32 	%r117, %r4, %r113;
	shl.b32 	%r118, %r117, 2;
	add.s32 	%r119, %r18, %r118;
	ld.shared.f32 	%f54, [%r119];
	fma.rn.f32 	%f55, %f53, %f54, %f52;
	add.s32 	%r120, %r158, 5;
	and.b32  	%r121, %r120, 127;
	add.s32 	%r122, %r2, %r121;
	shl.b32 	%r123, %r122, 2;
	add.s32 	%r124, %r16, %r123;
	ld.shared.f32 	%f56, [%r124];
	add.s32 	%r125, %r4, %r121;
	shl.b32 	%r126, %r125, 2;
	add.s32 	%r127, %r18, %r126;
	ld.shared.f32 	%f57, [%r127];
	fma.rn.f32 	%f58, %f56, %f57, %f55;
	add.s32 	%r128, %r158, 6;
	and.b32  	%r129, %r128, 127;
	add.s32 	%r130, %r2, %r129;
	shl.b32 	%r131, %r130, 2;
	add.s32 	%r132, %r16, %r131;
	ld.shared.f32 	%f59, [%r132];
	add.s32 	%r133, %r4, %r129;
	shl.b32 	%r134, %r133, 2;
	add.s32 	%r135, %r18, %r134;
	ld.shared.f32 	%f60, [%r135];
	fma.rn.f32 	%f61, %f59, %f60, %f58;
	add.s32 	%r136, %r158, 7;
	and.b32  	%r137, %r136, 127;
	add.s32 	%r138, %r2, %r137;
	shl.b32 	%r139, %r138, 2;
	add.s32 	%r140, %r16, %r139;
	ld.shared.f32 	%f62, [%r140];
	add.s32 	%r141, %r4, %r137;
	shl.b32 	%r142, %r141, 2;
	add.s32 	%r143, %r18, %r142;
	ld.shared.f32 	%f63, [%r143];
	fma.rn.f32 	%f64, %f62, %f63, %f61;
	and.b32  	%r144, %r80, 127;
	add.s32 	%r145, %r2, %r144;
	shl.b32 	%r146, %r145, 2;
	add.s32 	%r147, %r16, %r146;
	ld.shared.f32 	%f65, [%r147];
	add.s32 	%r148, %r4, %r144;
	shl.b32 	%r149, %r148, 2;
	add.s32 	%r150, %r18, %r149;
	ld.shared.f32 	%f66, [%r150];
	fma.rn.f32 	%f68, %f65, %f66, %f64;
	add.s32 	%r159, %r159, 16;
	add.s32 	%r158, %r158, 16;
	setp.ne.s32 	%p1, %r159, 143;
	@%p1 bra 	$L__BB1_1;
	setp.ge.s32 	%p2, %r3, %r10;
	@%p2 bra 	$L__BB1_4;
	mov.u32 	%r151, %ctaid.y;
	shl.b32 	%r152, %r151, 4;
	add.s32 	%r153, %r152, %r1;
	setp.lt.s32 	%p3, %r153, %r11;
	selp.f32 	%f67, %f68, 0fBF800000, %p3;
	mov.u32 	%r154, %nctaid.y;
	mad.lo.s32 	%r155, %r3, %r154, %r151;
	shl.b32 	%r156, %r155, 4;
	add.s32 	%r157, %r156, %r1;
	cvta.to.global.u64 	%rd9, %rd1;
	mul.wide.u32 	%rd10, %r157, 4;
	add.s64 	%rd11, %rd9, %rd10;
	st.global.f32 	[%rd11], %f67;
$L__BB1_4:
	ret;

}
	// .globl	_Z16MatchSiftPoints3PfS_S_ii
.visible .entry _Z16MatchSiftPoints3PfS_S_ii(
	.param .u64 .ptr .align 1 _Z16MatchSiftPoints3PfS_S_ii_param_0,
	.param .u64 .ptr .align 1 _Z16MatchSiftPoints3PfS_S_ii_param_1,
	.param .u64 .ptr .align 1 _Z16MatchSiftPoints3PfS_S_ii_param_2,
	.param .u32 _Z16MatchSiftPoints3PfS_S_ii_param_3,
	.param .u32 _Z16MatchSiftPoints3PfS_S_ii_param_4
)
{
	.reg .pred 	%p<3>;
	.reg .b32 	%r<15>;
	.reg .b32 	%f<386>;
	.reg .b64 	%rd<9>;

	ld.param.u64 	%rd2, [_Z16MatchSiftPoints3PfS_S_ii_param_0];
	ld.param.u64 	%rd3, [_Z16MatchSiftPoints3PfS_S_ii_param_1];
	ld.param.u64 	%rd1, [_Z16MatchSiftPoints3PfS_S_ii_param_2];
	ld.param.u32 	%r3, [_Z16MatchSiftPoints3PfS_S_ii_param_3];
	ld.param.u32 	%r2, [_Z16MatchSiftPoints3PfS_S_ii_param_4];
	cvta.to.global.u64 	%rd4, %rd3;
	cvta.to.global.u64 	%rd5, %rd2;
	mov.u32 	%r4, %tid.y;
	mov.u32 	%r5, %ctaid.x;
	shl.b32 	%r6, %r5, 4;
	add.s32 	%r1, %r6, %r4;
	ld.global.f32 	%f2, [%rd5];
	ld.global.f32 	%f3, [%rd4];
	fma.rn.f32 	%f4, %f2, %f3, 0f00000000;
	ld.global.f32 	%f5, [%rd5+4];
	ld.global.f32 	%f6, [%rd4+4];
	fma.rn.f32 	%f7, %f5, %f6, %f4;
	ld.global.f32 	%f8, [%rd5+8];
	ld.global.f32 	%f9, [%rd4+8];
	fma.rn.f32 	%f10, %f8, %f9, %f7;
	ld.global.f32 	%f11, [%rd5+12];
	ld.global.f32 	%f12, [%rd4+12];
	fma.rn.f32 	%f13, %f11, %f12, %f10;
	ld.global.f32 	%f14, [%rd5+16];
	ld.global.f32 	%f15, [%rd4+16];
	fma.rn.f32 	%f16, %f14, %f15, %f13;
	ld.global.f32 	%f17, [%rd5+20];
	ld.global.f32 	%f18, [%rd4+20];
	fma.rn.f32 	%f19, %f17, %f18, %f16;
	ld.global.f32 	%f20, [%rd5+24];
	ld.global.f32 	%f21, [%rd4+24];
	fma.rn.f32 	%f22, %f20, %f21, %f19;
	ld.global.f32 	%f23, [%rd5+28];
	ld.global.f32 	%f24, [%rd4+28];
	fma.rn.f32 	%f25, %f23, %f24, %f22;
	ld.global.f32 	%f26, [%rd5+32];
	ld.global.f32 	%f27, [%rd4+32];
	fma.rn.f32 	%f28, %f26, %f27, %f25;
	ld.global.f32 	%f29, [%rd5+36];
	ld.global.f32 	%f30, [%rd4+36];
	fma.rn.f32 	%f31, %f29, %f30, %f28;
	ld.global.f32 	%f32, [%rd5+40];
	ld.global.f32 	%f33, [%rd4+40];
	fma.rn.f32 	%f34, %f32, %f33, %f31;
	ld.global.f32 	%f35, [%rd5+44];
	ld.global.f32 	%f36, [%rd4+44];
	fma.rn.f32 	%f37, %f35, %f36, %f34;
	ld.global.f32 	%f38, [%rd5+48];
	ld.global.f32 	%f39, [%rd4+48];
	fma.rn.f32 	%f40, %f38, %f39, %f37;
	ld.global.f32 	%f41, [%rd5+52];
	ld.global.f32 	%f42, [%rd4+52];
	fma.rn.f32 	%f43, %f41, %f42, %f40;
	ld.global.f32 	%f44, [%rd5+56];
	ld.global.f32 	%f45, [%rd4+56];
	fma.rn.f32 	%f46, %f44, %f45, %f43;
	ld.global.f32 	%f47, [%rd5+60];
	ld.global.f32 	%f48, [%rd4+60];
	fma.rn.f32 	%f49, %f47, %f48, %f46;
	ld.global.f32 	%f50, [%rd5+64];
	ld.global.f32 	%f51, [%rd4+64];
	fma.rn.f32 	%f52, %f50, %f51, %f49;
	ld.global.f32 	%f53, [%rd5+68];
	ld.global.f32 	%f54, [%rd4+68];
	fma.rn.f32 	%f55, %f53, %f54, %f52;
	ld.global.f32 	%f56, [%rd5+72];
	ld.global.f32 	%f57, [%rd4+72];
	fma.rn.f32 	%f58, %f56, %f57, %f55;
	ld.global.f32 	%f59, [%rd5+76];
	ld.global.f32 	%f60, [%rd4+76];
	fma.rn.f32 	%f61, %f59, %f60, %f58;
	ld.global.f32 	%f62, [%rd5+80];
	ld.global.f32 	%f63, [%rd4+80];
	fma.rn.f32 	%f64, %f62, %f63, %f61;
	ld.global.f32 	%f65, [%rd5+84];
	ld.global.f32 	%f66, [%rd4+84];
	fma.rn.f32 	%f67, %f65, %f66, %f64;
	ld.global.f32 	%f68, [%rd5+88];
	ld.global.f32 	%f69, [%rd4+88];
	fma.rn.f32 	%f70, %f68, %f69, %f67;
	ld.global.f32 	%f71, [%rd5+92];
	ld.global.f32 	%f72, [%rd4+92];
	fma.rn.f32 	%f73, %f71, %f72, %f70;
	ld.global.f32 	%f74, [%rd5+96];
	ld.global.f32 	%f75, [%rd4+96];
	fma.rn.f32 	%f76, %f74, %f75, %f73;
	ld.global.f32 	%f77, [%rd5+100];
	ld.global.f32 	%f78, [%rd4+100];
	fma.rn.f32 	%f79, %f77, %f78, %f76;
	ld.global.f32 	%f80, [%rd5+104];
	ld.global.f32 	%f81, [%rd4+104];
	fma.rn.f32 	%f82, %f80, %f81, %f79;
	ld.global.f32 	%f83, [%rd5+108];
	ld.global.f32 	%f84, [%rd4+108];
	fma.rn.f32 	%f85, %f83, %f84, %f82;
	ld.global.f32 	%f86, [%rd5+112];
	ld.global.f32 	%f87, [%rd4+112];
	fma.rn.f32 	%f88, %f86, %f87, %f85;
	ld.global.f32 	%f89, [%rd5+116];
	ld.global.f32 	%f90, [%rd4+116];
	fma.rn.f32 	%f91, %f89, %f90, %f88;
	ld.global.f32 	%f92, [%rd5+120];
	ld.global.f32 	%f93, [%rd4+120];
	fma.rn.f32 	%f94, %f92, %f93, %f91;
	ld.global.f32 	%f95, [%rd5+124];
	ld.global.f32 	%f96, [%rd4+124];
	fma.rn.f32 	%f97, %f95, %f96, %f94;
	ld.global.f32 	%f98, [%rd5+128];
	ld.global.f32 	%f99, [%rd4+128];
	fma.rn.f32 	%f100, %f98, %f99, %f97;
	ld.global.f32 	%f101, [%rd5+132];
	ld.global.f32 	%f102, [%rd4+132];
	fma.rn.f32 	%f103, %f101, %f102, %f100;
	ld.global.f32 	%f104, [%rd5+136];
	ld.global.f32 	%f105, [%rd4+136];
	fma.rn.f32 	%f106, %f104, %f105, %f103;
	ld.global.f32 	%f107, [%rd5+140];
	ld.global.f32 	%f108, [%rd4+140];
	fma.rn.f32 	%f109, %f107, %f108, %f106;
	ld.global.f32 	%f110, [%rd5+144];
	ld.global.f32 	%f111, [%rd4+144];
	fma.rn.f32 	%f112, %f110, %f111, %f109;
	ld.global.f32 	%f113, [%rd5+148];
	ld.global.f32 	%f114, [%rd4+148];
	fma.rn.f32 	%f115, %f113, %f114, %f112;
	ld.global.f32 	%f116, [%rd5+152];
	ld.global.f32 	%f117, [%rd4+152];
	fma.rn.f32 	%f118, %f116, %f117, %f115;
	ld.global.f32 	%f119, [%rd5+156];
	ld.global.f32 	%f120, [%rd4+156];
	fma.rn.f32 	%f121, %f119, %f120, %f118;
	ld.global.f32 	%f122, [%rd5+160];
	ld.global.f32 	%f123, [%rd4+160];
	fma.rn.f32 	%f124, %f122, %f123, %f121;
	ld.global.f32 	%f125, [%rd5+164];
	ld.global.f32 	%f126, [%rd4+164];
	fma.rn.f32 	%f127, %f125, %f126, %f124;
	ld.global.f32 	%f128, [%rd5+168];
	ld.global.f32 	%f129, [%rd4+168];
	fma.rn.f32 	%f130, %f128, %f129, %f127;
	ld.global.f32 	%f131, [%rd5+172];
	ld.global.f32 	%f132, [%rd4+172];
	fma.rn.f32 	%f133, %f131, %f132, %f130;
	ld.global.f32 	%f134, [%rd5+176];
	ld.global.f32 	%f135, [%rd4+176];
	fma.rn.f32 	%f136, %f134, %f135, %f133;
	ld.global.f32 	%f137, [%rd5+180];
	ld.global.f32 	%f138, [%rd4+180];
	fma.rn.f32 	%f139, %f137, %f138, %f136;
	ld.global.f32 	%f140, [%rd5+184];
	ld.global.f32 	%f141, [%rd4+184];
	fma.rn.f32 	%f142, %f140, %f141, %f139;
	ld.global.f32 	%f143, [%rd5+188];
	ld.global.f32 	%f144, [%rd4+188];
	fma.rn.f32 	%f145, %f143, %f144, %f142;
	ld.global.f32 	%f146, [%rd5+192];
	ld.global.f32 	%f147, [%rd4+192];
	fma.rn.f32 	%f148, %f146, %f147, %f145;
	ld.global.f32 	%f149, [%rd5+196];
	ld.global.f32 	%f150, [%rd4+196];
	fma.rn.f32 	%f151, %f149, %f150, %f148;
	ld.global.f32 	%f152, [%rd5+200];
	ld.global.f32 	%f153, [%rd4+200];
	fma.rn.f32 	%f154, %f152, %f153, %f151;
	ld.global.f32 	%f155, [%rd5+204];
	ld.global.f32 	%f156, [%rd4+204];
	fma.rn.f32 	%f157, %f155, %f156, %f154;
	ld.global.f32 	%f158, [%rd5+208];
	ld.global.f32 	%f159, [%rd4+208];
	fma.rn.f32 	%f160, %f158, %f159, %f157;
	ld.global.f32 	%f161, [%rd5+212];
	ld.global.f32 	%f162, [%rd4+212];
	fma.rn.f32 	%f163, %f161, %f162, %f160;
	ld.global.f32 	%f164, [%rd5+216];
	ld.global.f32 	%f165, [%rd4+216];
	fma.rn.f32 	%f166, %f164, %f165, %f163;
	ld.global.f32 	%f167, [%rd5+220];
	ld.global.f32 	%f168, [%rd4+220];
	fma.rn.f32 	%f169, %f167, %f168, %f166;
	ld.global.f32 	%f170, [%rd5+224];
	ld.global.f32 	%f171, [%rd4+224];
	fma.rn.f32 	%f172, %f170, %f171, %f169;
	ld.global.f32 	%f173, [%rd5+228];
	ld.global.f32 	%f174, [%rd4+228];
	fma.rn.f32 	%f175, %f173, %f174, %f172;
	ld.global.f32 	%f176, [%rd5+232];
	ld.global.f32 	%f177, [%rd4+232];
	fma.rn.f32 	%f178, %f176, %f177, %f175;
	ld.global.f32 	%f179, [%rd5+236];
	ld.global.f32 	%f180, [%rd4+236];
	fma.rn.f32 	%f181, %f179, %f180, %f178;
	ld.global.f32 	%f182, [%rd5+240];
	ld.global.f32 	%f183, [%rd4+240];
	fma.rn.f32 	%f184, %f182, %f183, %f181;
	ld.global.f32 	%f185, [%rd5+244];
	ld.global.f32 	%f186, [%rd4+244];
	fma.rn.f32 	%f187, %f185, %f186, %f184;
	ld.global.f32 	%f188, [%rd5+248];
	ld.global.f32 	%f189, [%rd4+248];
	fma.rn.f32 	%f190, %f188, %f189, %f187;
	ld.global.f32 	%f191, [%rd5+252];
	ld.global.f32 	%f192, [%rd4+252];
	fma.rn.f32 	%f193, %f191, %f192, %f190;
	ld.global.f32 	%f194, [%rd5+256];
	ld.global.f32 	%f195, [%rd4+256];
	fma.rn.f32 	%f196, %f194, %f195, %f193;
	ld.global.f32 	%f197, [%rd5+260];
	ld.global.f32 	%f198, [%rd4+260];
	fma.rn.f32 	%f199, %f197, %f198, %f196;
	ld.global.f32 	%f200, [%rd5+264];
	ld.global.f32 	%f201, [%rd4+264];
	fma.rn.f32 	%f202, %f200, %f201, %f199;
	ld.global.f32 	%f203, [%rd5+268];
	ld.global.f32 	%f204, [%rd4+268];
	fma.rn.f32 	%f205, %f203, %f204, %f202;
	ld.global.f32 	%f206, [%rd5+272];
	ld.global.f32 	%f207, [%rd4+272];
	fma.rn.f32 	%f208, %f206, %f207, %f205;
	ld.global.f32 	%f209, [%rd5+276];
	ld.global.f32 	%f210, [%rd4+276];
	fma.rn.f32 	%f211, %f209, %f210, %f208;
	ld.global.f32 	%f212, [%rd5+280];
	ld.global.f32 	%f213, [%rd4+280];
	fma.rn.f32 	%f214, %f212, %f213, %f211;
	ld.global.f32 	%f215, [%rd5+284];
	ld.global.f32 	%f216, [%rd4+284];
	fma.rn.f32 	%f217, %f215, %f216, %f214;
	ld.global.f32 	%f218, [%rd5+288];
	ld.global.f32 	%f219, [%rd4+288];
	fma.rn.f32 	%f220, %f218, %f219, %f217;
	ld.global.f32 	%f221, [%rd5+292];
	ld.global.f32 	%f222, [%rd4+292];
	fma.rn.f32 	%f223, %f221, %f222, %f220;
	ld.global.f32 	%f224, [%rd5+296];
	ld.global.f32 	%f225, [%rd4+296];
	fma.rn.f32 	%f226, %f224, %f225, %f223;
	ld.global.f32 	%f227, [%rd5+300];
	ld.global.f32 	%f228, [%rd4+300];
	fma.rn.f32 	%f229, %f227, %f228, %f226;
	ld.global.f32 	%f230, [%rd5+304];
	ld.global.f32 	%f231, [%rd4+304];
	fma.rn.f32 	%f232, %f230, %f231, %f229;
	ld.global.f32 	%f233, [%rd5+308];
	ld.global.f32 	%f234, [%rd4+308];
	fma.rn.f32 	%f235, %f233, %f234, %f232;
	ld.global.f32 	%f236, [%rd5+312];
	ld.global.f32 	%f237, [%rd4+312];
	fma.rn.f32 	%f238, %f236, %f237, %f235;
	ld.global.f32 	%f239, [%rd5+316];
	ld.global.f32 	%f240, [%rd4+316];
	fma.rn.f32 	%f241, %f239, %f240, %f238;
	ld.global.f32 	%f242, [%rd5+320];
	ld.global.f32 	%f243, [%rd4+320];
	fma.rn.f32 	%f244, %f242, %f243, %f241;
	ld.global.f32 	%f245, [%rd5+324];
	ld.global.f32 	%f246, [%rd4+324];
	fma.rn.f32 	%f247, %f245, %f246, %f244;
	ld.global.f32 	%f248, [%rd5+328];
	ld.global.f32 	%f249, [%rd4+328];
	fma.rn.f32 	%f250, %f248, %f249, %f247;
	ld.global.f32 	%f251, [%rd5+332];
	ld.global.f32 	%f252, [%rd4+332];
	fma.rn.f32 	%f253, %f251, %f252, %f250;
	ld.global.f32 	%f254, [%rd5+336];
	ld.global.f32 	%f255, [%rd4+336];
	fma.rn.f32 	%f256, %f254, %f255, %f253;
	ld.global.f32 	%f257, [%rd5+340];
	ld.global.f32 	%f258, [%rd4+340];
	fma.rn.f32 	%f259, %f257, %f258, %f256;
	ld.global.f32 	%f260, [%rd5+344];
	ld.global.f32 	%f261, [%rd4+344];
	fma.rn.f32 	%f262, %f260, %f261, %f259;
	ld.global.f32 	%f263, [%rd5+348];
	ld.global.f32 	%f264, [%rd4+348];
	fma.rn.f32 	%f265, %f263, %f264, %f262;
	ld.global.f32 	%f266, [%rd5+352];
	ld.global.f32 	%f267, [%rd4+352];
	fma.rn.f32 	%f268, %f266, %f267, %f265;
	ld.global.f32 	%f269, [%rd5+356];
	ld.global.f32 	%f270, [%rd4+356];
	fma.rn.f32 	%f271, %f269, %f270, %f268;
	ld.global.f32 	%f272, [%rd5+360];
	ld.global.f32 	%f273, [%rd4+360];
	fma.rn.f32 	%f274, %f272, %f273, %f271;
	ld.global.f32 	%f275, [%rd5+364];
	ld.global.f32 	%f276, [%rd4+364];
	fma.rn.f32 	%f277, %f275, %f276, %f274;
	ld.global.f32 	%f278, [%rd5+368];
	ld.global.f32 	%f279, [%rd4+368];
	fma.rn.f32 	%f280, %f278, %f279, %f277;
	ld.global.f32 	%f281, [%rd5+372];
	ld.global.f32 	%f282, [%rd4+372];
	fma.rn.f32 	%f283, %f281, %f282, %f280;
	ld.global.f32 	%f284, [%rd5+376];
	ld.global.f32 	%f285, [%rd4+376];
	fma.rn.f32 	%f286, %f284, %f285, %f283;
	ld.global.f32 	%f287, [%rd5+380];
	ld.global.f32 	%f288, [%rd4+380];
	fma.rn.f32 	%f289, %f287, %f288, %f286;
	ld.global.f32 	%f290, [%rd5+384];
	ld.global.f32 	%f291, [%rd4+384];
	fma.rn.f32 	%f292, %f290, %f291, %f289;
	ld.global.f32 	%f293, [%rd5+388];
	ld.global.f32 	%f294, [%rd4+388];
	fma.rn.f32 	%f295, %f293, %f294, %f292;
	ld.global.f32 	%f296, [%rd5+392];
	ld.global.f32 	%f297, [%rd4+392];
	fma.rn.f32 	%f298, %f296, %f297, %f295;
	ld.global.f32 	%f299, [%rd5+396];
	ld.global.f32 	%f300, [%rd4+396];
	fma.rn.f32 	%f301, %f299, %f300, %f298;
	ld.global.f32 	%f302, [%rd5+400];
	ld.global.f32 	%f303, [%rd4+400];
	fma.rn.f32 	%f304, %f302, %f303, %f301;
	ld.global.f32 	%f305, [%rd5+404];
	ld.global.f32 	%f306, [%rd4+404];
	fma.rn.f32 	%f307, %f305, %f306, %f304;
	ld.global.f32 	%f308, [%rd5+408];
	ld.global.f32 	%f309, [%rd4+408];
	fma.rn.f32 	%f310, %f308, %f309, %f307;
	ld.global.f32 	%f311, [%rd5+412];
	ld.global.f32 	%f312, [%rd4+412];
	fma.rn.f32 	%f313, %f311, %f312, %f310;
	ld.global.f32 	%f314, [%rd5+416];
	ld.global.f32 	%f315, [%rd4+416];
	fma.rn.f32 	%f316, %f314, %f315, %f313;
	ld.global.f32 	%f317, [%rd5+420];
	ld.global.f32 	%f318, [%rd4+420];
	fma.rn.f32 	%f319, %f317, %f318, %f316;
	ld.global.f32 	%f320, [%rd5+424];
	ld.global.f32 	%f321, [%rd4+424];
	fma.rn.f32 	%f322, %f320, %f321, %f319;
	ld.global.f32 	%f323, [%rd5+428];
	ld.global.f32 	%f324, [%rd4+428];
	fma.rn.f32 	%f325, %f323, %f324, %f322;
	ld.global.f32 	%f326, [%rd5+432];
	ld.global.f32 	%f327, [%rd4+432];
	fma.rn.f32 	%f328, %f326, %f327, %f325;
	ld.global.f32 	%f329, [%rd5+436];
	ld.global.f32 	%f330, [%rd4+436];
	fma.rn.f32 	%f331, %f329, %f330, %f328;
	ld.global.f32 	%f332, [%rd5+440];
	ld.global.f32 	%f333, [%rd4+440];
	fma.rn.f32 	%f334, %f332, %f333, %f331;
	ld.global.f32 	%f335, [%rd5+444];
	ld.global.f32 	%f336, [%rd4+444];
	fma.rn.f32 	%f337, %f335, %f336, %f334;
	ld.global.f32 	%f338, [%rd5+448];
	ld.global.f32 	%f339, [%rd4+448];
	fma.rn.f32 	%f340, %f338, %f339, %f337;
	ld.global.f32 	%f341, [%rd5+452];
	ld.global.f32 	%f342, [%rd4+452];
	fma.rn.f32 	%f343, %f341, %f342, %f340;
	ld.global.f32 	%f344, [%rd5+456];
	ld.global.f32 	%f345, [%rd4+456];
	fma.rn.f32 	%f346, %f344, %f345, %f343;
	ld.global.f32 	%f347, [%rd5+460];
	ld.global.f32 	%f348, [%rd4+460];
	fma.rn.f32 	%f349, %f347, %f348, %f346;
	ld.global.f32 	%f350, [%rd5+464];
	ld.global.f32 	%f351, [%rd4+464];
	fma.rn.f32 	%f352, %f350, %f351, %f349;
	ld.global.f32 	%f353, [%rd5+468];
	ld.global.f32 	%f354, [%rd4+468];
	fma.rn.f32 	%f355, %f353, %f354, %f352;
	ld.global.f32 	%f356, [%rd5+472];
	ld.global.f32 	%f357, [%rd4+472];
	fma.rn.f32 	%f358, %f356, %f357, %f355;
	ld.global.f32 	%f359, [%rd5+476];
	ld.global.f32 	%f360, [%rd4+476];
	fma.rn.f32 	%f361, %f359, %f360, %f358;
	ld.global.f32 	%f362, [%rd5+480];
	ld.global.f32 	%f363, [%rd4+480];
	fma.rn.f32 	%f364, %f362, %f363, %f361;
	ld.global.f32 	%f365, [%rd5+484];
	ld.global.f32 	%f366, [%rd4+484];
	fma.rn.f32 	%f367, %f365, %f366, %f364;
	ld.global.f32 	%f368, [%rd5+488];
	ld.global.f32 	%f369, [%rd4+488];
	fma.rn.f32 	%f370, %f368, %f369, %f367;
	ld.global.f32 	%f371, [%rd5+492];
	ld.global.f32 	%f372, [%rd4+492];
	fma.rn.f32 	%f373, %f371, %f372, %f370;
	ld.global.f32 	%f374, [%rd5+496];
	ld.global.f32 	%f375, [%rd4+496];
	fma.rn.f32 	%f376, %f374, %f375, %f373;
	ld.global.f32 	%f377, [%rd5+500];
	ld.global.f32 	%f378, [%rd4+500];
	fma.rn.f32 	%f379, %f377, %f378, %f376;
	ld.global.f32 	%f380, [%rd5+504];
	ld.global.f32 	%f381, [%rd4+504];
	fma.rn.f32 	%f382, %f380, %f381, %f379;
	ld.global.f32 	%f383, [%rd5+508];
	ld.global.f32 	%f384, [%rd4+508];
	fma.rn.f32 	%f1, %f383, %f384, %f382;
	setp.ge.s32 	%p1, %r1, %r3;
	@%p1 bra 	$L__BB2_2;
	mov.u32 	%r7, %tid.x;
	mov.u32 	%r8, %ctaid.y;
	cvta.to.global.u64 	%rd6, %rd1;
	shl.b32 	%r9, %r8, 4;
	add.s32 	%r10, %r9, %r7;
	setp.lt.s32 	%p2, %r10, %r2;
	selp.f32 	%f385, %f1, 0fBF800000, %p2;
	mov.u32 	%r11, %nctaid.y;
	mad.lo.s32 	%r12, %r1, %r11, %r8;
	shl.b32 	%r13, %r12, 4;
	add.s32 	%r14, %r13, %r7;
	mul.wide.u32 	%rd7, %r14, 4;
	add.s64 	%rd8, %rd6, %rd7;
	st.global.f32 	[%rd8], %f385;
$L__BB2_2:
	ret;

}
	// .globl	_Z16MatchSiftPoints4PfS_S_ii
.visible .entry _Z16MatchSiftPoints4PfS_S_ii(
	.param .u64 .ptr .align 1 _Z16MatchSiftPoints4PfS_S_ii_param_0,
	.param .u64 .ptr .align 1 _Z16MatchSiftPoints4PfS_S_ii_param_1,
	.param .u64 .ptr .align 1 _Z16MatchSiftPoints4PfS_S_ii_param_2,
	.param .u32 _Z16MatchSiftPoints4PfS_S_ii_param_3,
	.param .u32 _Z16MatchSiftPoints4PfS_S_ii_param_4
)
{
	.reg .pred 	%p<3>;
	.reg .b32 	%r<12>;
	.reg .b32 	%f<28>;
	.reg .b64 	%rd<12>;

	ld.param.u64 	%rd1, [_Z16MatchSiftPoints4PfS_S_ii_param_0];
	ld.param.u64 	%rd2, [_Z16MatchSiftPoints4PfS_S_ii_param_1];
	ld.param.u64 	%rd3, [_Z16MatchSiftPoints4PfS_S_ii_param_2];
	ld.param.u32 	%r3, [_Z16MatchSiftPoints4PfS_S_ii_param_4];
	mov.u32 	%r1, %tid.x;
	mov.u32 	%r4, %tid.y;
	mov.u32 	%r5, %ctaid.y;
	shl.b32 	%r6, %r5, 4;
	add.s32 	%r2, %r6, %r4;
	setp.ge.s32 	%p1, %r2, %r3;
	mov.f32 	%f27, 0f00000000;
	@%p1 bra 	$L__BB3_2;
	cvta.to.global.u64 	%rd4, %rd1;
	cvta.to.global.u64 	%rd5, %rd2;
	mul.wide.u32 	%rd6, %r1, 4;
	add.s64 	%rd7, %rd4, %rd6;
	ld.global.f32 	%f4, [%rd7];
	add.s64 	%rd8, %rd5, %rd6;
	ld.global.f32 	%f5, [%rd8];
	fma.rn.f32 	%f6, %f4, %f5, 0f00000000;
	ld.global.f32 	%f7, [%rd7+64];
	ld.global.f32 	%f8, [%rd8+64];
	fma.rn.f32 	%f9, %f7, %f8, %f6;
	ld.global.f32 	%f10, [%rd7+128];
	ld.global.f32 	%f11, [%rd8+128];
	fma.rn.f32 	%f12, %f10, %f11, %f9;
	ld.global.f32 	%f13, [%rd7+192];
	ld.global.f32 	%f14, [%rd8+192];
	fma.rn.f32 	%f15, %f13, %f14, %f12;
	ld.global.f32 	%f16, [%rd7+256];
	ld.global.f32 	%f17, [%rd8+256];
	fma.rn.f32 	%f18, %f16, %f17, %f15;
	ld.global.f32 	%f19, [%rd7+320];
	ld.global.f32 	%f20, [%rd8+320];
	fma.rn.f32 	%f21, %f19, %f20, %f18;
	ld.global.f32 	%f22, [%rd7+384];
	ld.global.f32 	%f23, [%rd8+384];
	fma.rn.f32 	%f24, %f22, %f23, %f21;
	ld.global.f32 	%f25, [%rd7+448];
	ld.global.f32 	%f26, [%rd8+448];
	fma.rn.f32 	%f27, %f25, %f26, %f24;
$L__BB3_2:
	setp.ne.s32 	%p2, %r1, 0;
	@%p2 bra 	$L__BB3_4;
	mov.u32 	%r7, %nctaid.y;
	mov.u32 	%r8, %ctaid.x;
	mul.lo.s32 	%r9, %r7, %r8;
	shl.b32 	%r10, %r9, 4;
	add.s32 	%r11, %r2, %r10;
	cvta.to.global.u64 	%rd9, %rd3;
	mul.wide.u32 	%rd10, %r11, 4;
	add.s64 	%rd11, %rd9, %rd10;
	st.global.f32 	[%rd11], %f27;
$L__BB3_4:
	ret;

}
	// .globl	_Z11FindMaxCorrPfS_S_iii
.visible .entry _Z11FindMaxCorrPfS_S_iii(
	.param .u64 .ptr .align 1 _Z11FindMaxCorrPfS_S_iii_param_0,
	.param .u64 .ptr .align 1 _Z11FindMaxCorrPfS_S_iii_param_1,
	.param .u64 .ptr .align 1 _Z11FindMaxCorrPfS_S_iii_param_2,
	.param .u32 _Z11FindMaxCorrPfS_S_iii_param_3,
	.param .u32 _Z11FindMaxCorrPfS_S_iii_param_4,
	.param .u32 _Z11FindMaxCorrPfS_S_iii_param_5
)
{
	.reg .pred 	%p<39>;
	.reg .b32 	%r<69>;
	.reg .b32 	%f<62>;
	.reg .b64 	%rd<33>;
	.reg .b64 	%fd<5>;
	// demoted variable
	.shared .align 4 .b8 _ZZ11FindMaxCorrPfS_S_iiiE8maxScore[1024];
	// demoted variable
	.shared .align 4 .b8 _ZZ11FindMaxCorrPfS_S_iiiE8maxScor2[1024];
	// demoted variable
	.shared .align 4 .b8 _ZZ11FindMaxCorrPfS_S_iiiE8maxIndex[1024];
	ld.param.u64 	%rd9, [_Z11FindMaxCorrPfS_S_iii_param_0];
	ld.param.u64 	%rd10, [_Z11FindMaxCorrPfS_S_iii_param_1];
	ld.param.u64 	%rd11, [_Z11FindMaxCorrPfS_S_iii_param_2];
	ld.param.u32 	%r19, [_Z11FindMaxCorrPfS_S_iii_param_3];
	ld.param.u32 	%r18, [_Z11FindMaxCorrPfS_S_iii_param_4];
	cvta.to.global.u64 	%rd1, %rd9;
	cvta.to.global.u64 	%rd2, %rd10;
	cvta.to.global.u64 	%rd3, %rd11;
	mov.u32 	%r1, %tid.x;
	mov.u32 	%r2, %tid.y;
	shl.b32 	%r20, %r2, 4;
	add.s32 	%r21, %r20, %r1;
	mov.u32 	%r22, %ctaid.x;
	shl.b32 	%r23, %r22, 4;
	add.s32 	%r24, %r23, %r2;
	setp.lt.s32 	%p1, %r24, %r19;
	add.s32 	%r25, %r19, -1;
	selp.b32 	%r3, %r24, %r25, %p1;
	shl.b32 	%r26, %r21, 2;
	mov.u32 	%r27, _ZZ11FindMaxCorrPfS_S_iiiE8maxScore;
	add.s32 	%r4, %r27, %r26;
	mov.b32 	%r28, -1082130432;
	st.shared.u32 	[%r4], %r28;
	mov.u32 	%r29, _ZZ11FindMaxCorrPfS_S_iiiE8maxScor2;
	add.s32 	%r5, %r29, %r26;
	st.shared.u32 	[%r5], %r28;
	mov.u32 	%r30, _ZZ11FindMaxCorrPfS_S_iiiE8maxIndex;
	add.s32 	%r6, %r30, %r26;
	mov.b32 	%r31, -1;
	st.shared.u32 	[%r6], %r31;
	bar.sync 	0;
	mul.lo.s32 	%r32, %r3, %r18;
	cvt.s64.s32 	%rd4, %r32;
	setp.ge.s32 	%p2, %r1, %r18;
	@%p2 bra 	$L__BB4_27;
	ld.shared.f32 	%f50, [%r4];
	not.b32 	%r33, %r1;
	add.s32 	%r7, %r18, %r33;
	and.b32  	%r34, %r7, 48;
	setp.eq.s32 	%p3, %r34, 48;
	mov.u32 	%r67, %r1;
	@%p3 bra 	$L__BB4_8;
	cvt.u64.u32 	%rd12, %r1;
	add.s64 	%rd13, %rd4, %rd12;
	shl.b64 	%rd14, %rd13, 2;
	add.s64 	%rd32, %rd1, %rd14;
	shr.u32 	%r35, %r7, 4;
	add.s32 	%r36, %r35, 1;
	and.b32  	%r37, %r36, 3;
	neg.s32 	%r65, %r37;
	mov.u32 	%r67, %r1;
$L__BB4_3:
	.pragma "nounroll";
	ld.global.f32 	%f3, [%rd32];
	setp.gt.f32 	%p4, %f3, %f50;
	@%p4 bra 	$L__BB4_6;
	ld.shared.f32 	%f39, [%r5];
	setp.leu.f32 	%p5, %f3, %f39;
	@%p5 bra 	$L__BB4_7;
	st.shared.f32 	[%r5], %f3;
	bra.uni 	$L__BB4_7;
$L__BB4_6:
	st.shared.f32 	[%r5], %f50;
	st.shared.f32 	[%r4], %f3;
	st.shared.u32 	[%r6], %r67;
	mov.f32 	%f50, %f3;
$L__BB4_7:
	add.s32 	%r67, %r67, 16;
	add.s64 	%rd32, %rd32, 64;
	add.s32 	%r65, %r65, 1;
	setp.ne.s32 	%p6, %r65, 0;
	@%p6 bra 	$L__BB4_3;
$L__BB4_8:
	setp.lt.u32 	%p7, %r7, 48;
	@%p7 bra 	$L__BB4_27;
	add.s32 	%r68, %r67, 32;
$L__BB4_10:
	mov.u32 	%r15, %r68;
	add.s32 	%r16, %r15, -32;
	cvt.u64.u32 	%rd15, %r16;
	add.s64 	%rd16, %rd15, %rd4;
	shl.b64 	%rd17, %rd16, 2;
	add.s64 	%rd8, %rd1, %rd17;
	ld.global.f32 	%f7, [%rd8];
	setp.leu.f32 	%p8, %f7, %f50;
	@%p8 bra 	$L__BB4_12;
	st.shared.f32 	[%r5], %f50;
	st.shared.f32 	[%r4], %f7;
	st.shared.u32 	[%r6], %r16;
	mov.f32 	%f53, %f50;
	mov.f32 	%f50, %f7;
	bra.uni 	$L__BB4_14;
$L__BB4_12:
	ld.shared.f32 	%f53, [%r5];
	setp.leu.f32 	%p9, %f7, %f53;
	@%p9 bra 	$L__BB4_14;
	st.shared.f32 	[%r5], %f7;
	mov.f32 	%f53, %f7;
$L__BB4_14:
	ld.global.f32 	%f11, [%rd8+64];
	setp.gt.f32 	%p10, %f11, %f50;
	@%p10 bra 	$L__BB4_17;
	setp.leu.f32 	%p11, %f11, %f53;
	@%p11 bra 	$L__BB4_18;
	st.shared.f32 	[%r5], %f11;
	mov.f32 	%f53, %f11;
	bra.uni 	$L__BB4_18;
$L__BB4_17:
	add.s32 	%r38, %r15, -16;
	st.shared.f32 	[%r5], %f50;
	st.shared.f32 	[%r4], %f11;
	st.shared.u32 	[%r6], %r38;
	mov.f32 	%f53, %f50;
	mov.f32 	%f50, %f11;
$L__BB4_18:
	ld.global.f32 	%f14, [%rd8+128];
	setp.gt.f32 	%p12, %f14, %f50;
	@%p12 bra 	$L__BB4_21;
	setp.leu.f32 	%p13, %f14, %f53;
	@%p13 bra 	$L__BB4_22;
	st.shared.f32 	[%r5], %f14;
	mov.f32 	%f53, %f14;
	bra.uni 	$L__BB4_22;
$L__BB4_21:
	st.shared.f32 	[%r5], %f50;
	st.shared.f32 	[%r4], %f14;
	st.shared.u32 	[%r6], %r15;
	mov.f32 	%f53, %f50;
	mov.f32 	%f50, %f14;
$L__BB4_22:
	ld.global.f32 	%f17, [%rd8+192];
	setp.gt.f32 	%p14, %f17, %f50;
	@%p14 bra 	$L__BB4_25;
	setp.leu.f32 	%p15, %f17, %f53;
	@%p15 bra 	$L__BB4_26;
	st.shared.f32 	[%r5], %f17;
	bra.uni 	$L__BB4_26;
$L__BB4_25:
	add.s32 	%r39, %r15, 16;
	st.shared.f32 	[%r5], %f50;
	st.shared.f32 	[%r4], %f17;
	st.shared.u32 	[%r6], %r39;
	mov.f32 	%f50, %f17;
$L__BB4_26:
	add.s32 	%r68, %r15, 64;
	add.s32 	%r40, %r15, 32;
	setp.lt.s32 	%p16, %r40, %r18;
	@%p16 bra 	$L__BB4_10;
$L__BB4_27:
	bar.sync 	0;
	setp.gt.u32 	%p17, %r1, 7;
	@%p17 bra 	$L__BB4_34;
	ld.shared.f32 	%f19, [%r4+32];
	ld.shared.f32 	%f58, [%r4];
	setp.leu.f32 	%p18, %f19, %f58;
	@%p18 bra 	$L__BB4_30;
	ld.shared.u32 	%r41, [%r6+32];
	st.shared.f32 	[%r5], %f58;
	st.shared.f32 	[%r4], %f19;
	st.shared.u32 	[%r6], %r41;
	bra.uni 	$L__BB4_32;
$L__BB4_30:
	ld.shared.f32 	%f58, [%r5];
	setp.leu.f32 	%p19, %f19, %f58;
	@%p19 bra 	$L__BB4_32;
	st.shared.f32 	[%r5], %f19;
	mov.f32 	%f58, %f19;
$L__BB4_32:
	ld.shared.f32 	%f23, [%r5+32];
	setp.leu.f32 	%p20, %f23, %f58;
	@%p20 bra 	$L__BB4_34;
	st.shared.f32 	[%r5], %f23;
$L__BB4_34:
	setp.gt.u32 	%p21, %r1, 7;
	bar.sync 	0;
	@%p21 bra 	$L__BB4_41;
	ld.shared.f32 	%f24, [%r4+16];
	ld.shared.f32 	%f59, [%r4];
	setp.gt.f32 	%p22, %f24, %f59;
	@%p22 bra 	$L__BB4_38;
	ld.shared.f32 	%f59, [%r5];
	setp.leu.f32 	%p23, %f24, %f59;
	@%p23 bra 	$L__BB4_39;
	st.shared.f32 	[%r5], %f24;
	mov.f32 	%f59, %f24;
	bra.uni 	$L__BB4_39;
$L__BB4_38:
	ld.shared.u32 	%r42, [%r6+16];
	st.shared.f32 	[%r5], %f59;
	st.shared.f32 	[%r4], %f24;
	st.shared.u32 	[%r6], %r42;
$L__BB4_39:
	ld.shared.f32 	%f28, [%r5+16];
	setp.leu.f32 	%p24, %f28, %f59;
	@%p24 bra 	$L__BB4_41;
	st.shared.f32 	[%r5], %f28;
$L__BB4_41:
	setp.gt.u32 	%p25, %r1, 7;
	bar.sync 	0;
	@%p25 bra 	$L__BB4_48;
	ld.shared.f32 	%f29, [%r4+8];
	ld.shared.f32 	%f60, [%r4];
	setp.gt.f32 	%p26, %f29, %f60;
	@%p26 bra 	$L__BB4_45;
	ld.shared.f32 	%f60, [%r5];
	setp.leu.f32 	%p27, %f29, %f60;
	@%p27 bra 	$L__BB4_46;
	st.shared.f32 	[%r5], %f29;
	mov.f32 	%f60, %f29;
	bra.uni 	$L__BB4_46;
$L__BB4_45:
	ld.shared.u32 	%r43, [%r6+8];
	st.shared.f32 	[%r5], %f60;
	st.shared.f32 	[%r4], %f29;
	st.shared.u32 	[%r6], %r43;
$L__BB4_46:
	ld.shared.f32 	%f33, [%r5+8];
	setp.leu.f32 	%p28, %f33, %f60;
	@%p28 bra 	$L__BB4_48;
	st.shared.f32 	[%r5], %f33;
$L__BB4_48:
	setp.gt.u32 	%p29, %r1, 7;
	bar.sync 	0;
	@%p29 bra 	$L__BB4_55;
	ld.shared.f32 	%f34, [%r4+4];
	ld.shared.f32 	%f61, [%r4];
	setp.gt.f32 	%p30, %f34, %f61;
	@%p30 bra 	$L__BB4_52;
	ld.shared.f32 	%f61, [%r5];
	setp.leu.f32 	%p31, %f34, %f61;
	@%p31 bra 	$L__BB4_53;
	st.shared.f32 	[%r5], %f34;
	mov.f32 	%f61, %f34;
	bra.uni 	$L__BB4_53;
$L__BB4_52:
	ld.shared.u32 	%r44, [%r6+4];
	st.shared.f32 	[%r5], %f61;
	st.shared.f32 	[%r4], %f34;
	st.shared.u32 	[%r6], %r44;
$L__BB4_53:
	ld.shared.f32 	%f38, [%r5+4];
	setp.leu.f32 	%p32, %f38, %f61;
	@%p32 bra 	$L__BB4_55;
	st.shared.f32 	[%r5], %f38;
$L__BB4_55:
	bar.sync 	0;
	setp.gt.s32 	%p33, %r1, 7;
	@%p33 bra 	$L__BB4_59;
	setp.eq.s32 	%p37, %r1, 6;
	@%p37 bra 	$L__BB4_63;
	setp.eq.s32 	%p38, %r1, 7;
	@%p38 bra 	$L__BB4_58;
	bra.uni 	$L__BB4_66;
$L__BB4_58:
	shl.b32 	%r57, %r2, 6;
	add.s32 	%r59, %r29, %r57;
	ld.shared.f32 	%f43, [%r59];
	cvt.f64.f32 	%fd1, %f43;
	add.s32 	%r61, %r27, %r57;
	ld.shared.f32 	%f44, [%r61];
	cvt.f64.f32 	%fd2, %f44;
	add.f64 	%fd3, %fd2, 0d3EB0C6F7A0B5ED8D;
	div.rn.f64 	%fd4, %fd1, %fd3;
	cvt.rn.f32.f64 	%f45, %fd4;
	mul.wide.s32 	%rd28, %r3, 4;
	add.s64 	%rd29, %rd2, %rd28;
	st.global.f32 	[%rd29], %f45;
	bra.uni 	$L__BB4_66;
$L__BB4_59:
	setp.eq.s32 	%p34, %r1, 8;
	@%p34 bra 	$L__BB4_64;
	setp.eq.s32 	%p35, %r1, 9;
	@%p35 bra 	$L__BB4_65;
	setp.eq.s32 	%p36, %r1, 10;
	@%p36 bra 	$L__BB4_62;
	bra.uni 	$L__BB4_66;
$L__BB4_62:
	shl.b32 	%r45, %r2, 6;
	add.s32 	%r47, %r30, %r45;
	ld.shared.u32 	%r48, [%r47];
	mul.wide.s32 	%rd18, %r48, 4;
	add.s64 	%rd19, %rd3, %rd18;
	ld.global.f32 	%f40, [%rd19];
	mul.wide.s32 	%rd20, %r3, 4;
	add.s64 	%rd21, %rd2, %rd20;
	st.global.f32 	[%rd21], %f40;
	bra.uni 	$L__BB4_66;
$L__BB4_63:
	shl.b32 	%r62, %r2, 6;
	add.s32 	%r64, %r27, %r62;
	ld.shared.f32 	%f46, [%r64];
	mul.wide.s32 	%rd30, %r3, 4;
	add.s64 	%rd31, %rd2, %rd30;
	st.global.f32 	[%rd31], %f46;
	bra.uni 	$L__BB4_66;
$L__BB4_64:
	shl.b32 	%r53, %r2, 6;
	add.s32 	%r55, %r30, %r53;
	ld.shared.u32 	%r56, [%r55];
	cvt.rn.f32.s32 	%f42, %r56;
	mul.wide.s32 	%rd26, %r3, 4;
	add.s64 	%rd27, %rd2, %rd26;
	st.global.f32 	[%rd27], %f42;
	bra.uni 	$L__BB4_66;
$L__BB4_65:
	shl.b32 	%r49, %r2, 6;
	add.s32 	%r51, %r30, %r49;
	ld.shared.u32 	%r52, [%r51];
	mul.wide.s32 	%rd22, %r52, 4;
	add.s64 	%rd23, %rd3, %rd22;
	ld.global.f32 	%f41, [%rd23];
	mul.wide.s32 	%rd24, %r3, 4;
	add.s64 	%rd25, %rd2, %rd24;
	st.global.f32 	[%rd25], %f41;
$L__BB4_66:
	bar.sync 	0;
	ret;

}
	// .globl	_Z13FindMaxCorr_2PfS_S_iii
.visible .entry _Z13FindMaxCorr_2PfS_S_iii(
	.param .u64 .ptr .align 1 _Z13FindMaxCorr_2PfS_S_iii_param_0,
	.param .u64 .ptr .align 1 _Z13FindMaxCorr_2PfS_S_iii_param_1,
	.param .u64 .ptr .align 1 _Z13FindMaxCorr_2PfS_S_iii_param_2,
	.param .u32 _Z13FindMaxCorr_2PfS_S_iii_param_3,
	.param .u32 _Z13FindMaxCorr_2PfS_S_iii_param_4,
	.param .u32 _Z13FindMaxCorr_2PfS_S_iii_param_5
)
{
	.reg .pred 	%p<39>;
	.reg .b32 	%r<69>;
	.reg .b32 	%f<62>;
	.reg .b64 	%rd<33>;
	.reg .b64 	%fd<5>;
	// demoted variable
	.shared .align 4 .b8 _ZZ13FindMaxCorr_2PfS_S_iiiE8maxScore[1024];
	// demoted variable
	.shared .align 4 .b8 _ZZ13FindMaxCorr_2PfS_S_iiiE8maxScor2[1024];
	// demoted variable
	.shared .align 4 .b8 _ZZ13FindMaxCorr_2PfS_S_iiiE8maxIndex[1024];
	ld.param.u64 	%rd9, [_Z13FindMaxCorr_2PfS_S_iii_param_0];
	ld.param.u64 	%rd10, [_Z13FindMaxCorr_2PfS_S_iii_param_1];
	ld.param.u64 	%rd11, [_Z13FindMaxCorr_2PfS_S_iii_param_2];
	ld.param.u32 	%r19, [_Z13FindMaxCorr_2PfS_S_iii_param_3];
	ld.param.u32 	%r18, [_Z13FindMaxCorr_2PfS_S_iii_param_4];
	cvta.to.global.u64 	%rd1, %rd9;
	cvta.to.global.u64 	%rd2, %rd10;
	cvta.to.global.u64 	%rd3, %rd11;
	mov.u32 	%r1, %tid.x;
	mov.u32 	%r2, %tid.y;
	shl.b32 	%r20, %r2, 4;
	add.s32 	%r21, %r20, %r1;
	mov.u32 	%r22, %ctaid.x;
	shl.b32 	%r23, %r22, 4;
	add.s32 	%r24, %r23, %r2;
	setp.lt.s32 	%p1, %r24, %r19;
	add.s32 	%r25, %r19, -1;
	selp.b32 	%r3, %r24, %r25, %p1;
	shl.b32 	%r26, %r21, 2;
	mov.u32 	%r27, _ZZ13FindMaxCorr_2PfS_S_iiiE8maxScore;
	add.s32 	%r4, %r27, %r26;
	mov.b32 	%r28, -1082130432;
	st.shared.u32 	[%r4], %r28;
	mov.u32 	%r29, _ZZ13FindMaxCorr_2PfS_S_iiiE8maxScor2;
	add.s32 	%r5, %r29, %r26;
	st.shared.u32 	[%r5], %r28;
	mov.u32 	%r30, _ZZ13FindMaxCorr_2PfS_S_iiiE8maxIndex;
	add.s32 	%r6, %r30, %r26;
	mov.b32 	%r31, -1;
	st.shared.u32 	[%r6], %r31;
	bar.sync 	0;
	mul.lo.s32 	%r32, %r3, %r18;
	cvt.s64.s32 	%rd4, %r32;
	setp.ge.s32 	%p2, %r1, %r18;
	@%p2 bra 	$L__BB5_27;
	ld.shared.f32 	%f50, [%r4];
	not.b32 	%r33, %r1;
	add.s32 	%r7, %r18, %r33;
	and.b32  	%r34, %r7, 48;
	setp.eq.s32 	%p3, %r34, 48;
	mov.u32 	%r67, %r1;
	@%p3 bra 	$L__BB5_8;
	cvt.u64.u32 	%rd12, %r1;
	add.s64 	%rd13, %rd4, %rd12;
	shl.b64 	%rd14, %rd13, 2;
	add.s64 	%rd32, %rd1, %rd14;
	shr.u32 	%r35, %r7, 4;
	add.s32 	%r36, %r35, 1;
	and.b32  	%r37, %r36, 3;
	neg.s32 	%r65, %r37;
	mov.u32 	%r67, %r1;
$L__BB5_3:
	.pragma "nounroll";
	ld.global.f32 	%f3, [%rd32];
	setp.gt.f32 	%p4, %f3, %f50;
	@%p4 bra 	$L__BB5_6;
	ld.shared.f32 	%f39, [%r5];
	setp.leu.f32 	%p5, %f3, %f39;
	@%p5 bra 	$L__BB5_7;
	st.shared.f32 	[%r5], %f3;
	bra.uni 	$L__BB5_7;
$L__BB5_6:
	st.shared.f32 	[%r5], %f50;
	st.shared.f32 	[%r4], %f3;
	st.shared.u32 	[%r6], %r67;
	mov.f32 	%f50, %f3;
$L__BB5_7:
	add.s32 	%r67, %r67, 16;
	add.s64 	%rd32, %rd32, 64;
	add.s32 	%r65, %r65, 1;
	setp.ne.s32 	%p6, %r65, 0;
	@%p6 bra 	$L__BB5_3;
$L__BB5_8:
	setp.lt.u32 	%p7, %r7, 48;
	@%p7 bra 	$L__BB5_27;
	add.s32 	%r68, %r67, 32;
$L__BB5_10:
	mov.u32 	%r15, %r68;
	add.s32 	%r16, %r15, -32;
	cvt.u64.u32 	%rd15, %r16;
	add.s64 	%rd16, %rd15, %rd4;
	shl.b64 	%rd17, %rd16, 2;
	add.s64 	%rd8, %rd1, %rd17;
	ld.global.f32 	%f7, [%rd8];
	setp.leu.f32 	%p8, %f7, %f50;
	@%p8 bra 	$L__BB5_12;
	st.shared.f32 	[%r5], %f50;
	st.shared.f32 	[%r4], %f7;
	st.shared.u32 	[%r6], %r16;
	mov.f32 	%f53, %f50;
	mov.f32 	%f50, %f7;
	bra.uni 	$L__BB5_14;
$L__BB5_12:
	ld.shared.f32 	%f53, [%r5];
	setp.leu.f32 	%p9, %f7, %f53;
	@%p9 bra 	$L__BB5_14;
	st.shared.f32 	[%r5], %f7;
	mov.f32 	%f53, %f7;
$L__BB5_14:
	ld.global.f32 	%f11, [%rd8+64];
	setp.gt.f32 	%p10, %f11, %f50;
	@%p10 bra 	$L__BB5_17;
	setp.leu.f32 	%p11, %f11, %f53;
	@%p11 bra 	$L__BB5_18;
	st.shared.f32 	[%r5], %f11;
	mov.f32 	%f53, %f11;
	bra.uni 	$L__BB5_18;
$L__BB5_17:
	add.s32 	%r38, %r15, -16;
	st.shared.f32 	[%r5], %f50;
	st.shared.f32 	[%r4], %f11;
	st.shared.u32 	[%r6], %r38;
	mov.f32 	%f53, %f50;
	mov.f32 	%f50, %f11;
$L__BB5_18:
	ld.global.f32 	%f14, [%rd8+128];
	setp.gt.f32 	%p12, %f14, %f50;
	@%p12 bra 	$L__BB5_21;
	setp.leu.f32 	%p13, %f14, %f53;
	@%p13 bra 	$L__BB5_22;
	st.shared.f32 	[%r5], %f14;
	mov.f32 	%f53, %f14;
	bra.uni 	$L__BB5_22;
$L__BB5_21:
	st.shared.f32 	[%r5], %f50;
	st.shared.f32 	[%r4], %f14;
	st.shared.u32 	[%r6], %r15;
	mov.f32 	%f53, %f50;
	mov.f32 	%f50, %f14;
$L__BB5_22:
	ld.global.f32 	%f17, [%rd8+192];
	setp.gt.f32 	%p14, %f17, %f50;
	@%p14 bra 	$L__BB5_25;
	setp.leu.f32 	%p15, %f17, %f53;
	@%p15 bra 	$L__BB5_26;
	st.shared.f32 	[%r5], %f17;
	bra.uni 	$L__BB5_26;
$L__BB5_25:
	add.s32 	%r39, %r15, 16;
	st.shared.f32 	[%r5], %f50;
	st.shared.f32 	[%r4], %f17;
	st.shared.u32 	[%r6], %r39;
	mov.f32 	%f50, %f17;
$L__BB5_26:
	add.s32 	%r68, %r15, 64;
	add.s32 	%r40, %r15, 32;
	setp.lt.s32 	%p16, %r40, %r18;
	@%p16 bra 	$L__BB5_10;
$L__BB5_27:
	bar.sync 	0;
	setp.gt.u32 	%p17, %r1, 7;
	@%p17 bra 	$L__BB5_34;
	ld.shared.f32 	%f19, [%r4+32];
	ld.shared.f32 	%f58, [%r4];
	setp.leu.f32 	%p18, %f19, %f58;
	@%p18 bra 	$L__BB5_30;
	ld.shared.u32 	%r41, [%r6+32];
	st.shared.f32 	[%r5], %f58;
	st.shared.f32 	[%r4], %f19;
	st.shared.u32 	[%r6], %r41;
	bra.uni 	$L__BB5_32;
$L__BB5_30:
	ld.shared.f32 	%f58, [%r5];
	setp.leu.f32 	%p19, %f19, %f58;
	@%p19 bra 	$L__BB5_32;
	st.shared.f32 	[%r5], %f19;
	mov.f32 	%f58, %f19;
$L__BB5_32:
	ld.shared.f32 	%f23, [%r5+32];
	setp.leu.f32 	%p20, %f23, %f58;
	@%p20 bra 	$L__BB5_34;
	st.shared.f32 	[%r5], %f23;
$L__BB5_34:
	setp.gt.u32 	%p21, %r1, 7;
	bar.sync 	0;
	@%p21 bra 	$L__BB5_41;
	ld.shared.f32 	%f24, [%r4+16];
	ld.shared.f32 	%f59, [%r4];
	setp.gt.f32 	%p22, %f24, %f59;
	@%p22 bra 	$L__BB5_38;
	ld.shared.f32 	%f59, [%r5];
	setp.leu.f32 	%p23, %f24, %f59;
	@%p23 bra 	$L__BB5_39;
	st.shared.f32 	[%r5], %f24;
	mov.f32 	%f59, %f24;
	bra.uni 	$L__BB5_39;
$L__BB5_38:
	ld.shared.u32 	%r42, [%r6+16];
	st.shared.f32 	[%r5], %f59;
	st.shared.f32 	[%r4], %f24;
	st.shared.u32 	[%r6], %r42;
$L__BB5_39:
	ld.shared.f32 	%f28, [%r5+16];
	setp.leu.f32 	%p24, %f28, %f59;
	@%p24 bra 	$L__BB5_41;
	st.shared.f32 	[%r5], %f28;
$L__BB5_41:
	setp.gt.u32 	%p25, %r1, 7;
	bar.sync 	0;
	@%p25 bra 	$L__BB5_48;
	ld.shared.f32 	%f29, [%r4+8];
	ld.shared.f32 	%f60, [%r4];
	setp.gt.f32 	%p26, %f29, %f60;
	@%p26 bra 	$L__BB5_45;
	ld.shared.f32 	%f60, [%r5];
	setp.leu.f32 	%p27, %f29, %f60;
	@%p27 bra 	$L__BB5_46;
	st.shared.f32 	[%r5], %f29;
	mov.f32 	%f60, %f29;
	bra.uni 	$L__BB5_46;
$L__BB5_45:
	ld.shared.u32 	%r43, [%r6+8];
	st.shared.f32 	[%r5], %f60;
	st.shared.f32 	[%r4], %f29;
	st.shared.u32 	[%r6], %r43;
$L__BB5_46:
	ld.shared.f32 	%f33, [%r5+8];
	setp.leu.f32 	%p28, %f33, %f60;
	@%p28 bra 	$L__BB5_48;
	st.shared.f32 	[%r5], %f33;
$L__BB5_48:
	setp.gt.u32 	%p29, %r1, 7;
	bar.sync 	0;
	@%p29 bra 	$L__BB5_55;
	ld.shared.f32 	%f34, [%r4+4];
	ld.shared.f32 	%f61, [%r4];
	setp.gt.f32 	%p30, %f34, %f61;
	@%p30 bra 	$L__BB5_52;
	ld.shared.f32 	%f61, [%r5];
	setp.leu.f32 	%p31, %f34, %f61;
	@%p31 bra 	$L__BB5_53;
	st.shared.f32 	[%r5], %f34;
	mov.f32 	%f61, %f34;
	bra.uni 	$L__BB5_53;
$L__BB5_52:
	ld.shared.u32 	%r44, [%r6+4];
	st.shared.f32 	[%r5], %f61;
	st.shared.f32 	[%r4], %f34;
	st.shared.u32 	[%r6], %r44;
$L__BB5_53:
	ld.shared.f32 	%f38, [%r5+4];
	setp.leu.f32 	%p32, %f38, %f61;
	@%p32 bra 	$L__BB5_55;
	st.shared.f32 	[%r5], %f38;
$L__BB5_55:
	bar.sync 	0;
	setp.gt.s32 	%p33, %r1, 7;
	@%p33 bra 	$L__BB5_59;
	setp.eq.s32 	%p37, %r1, 6;
	@%p37 bra 	$L__BB5_63;
	setp.eq.s32 	%p38, %r1, 7;
	@%p38 bra 	$L__BB5_58;
	bra.uni 	$L__BB5_66;
$L__BB5_58:
	shl.b32 	%r57, %r2, 6;
	add.s32 	%r59, %r29, %r57;
	ld.shared.f32 	%f43, [%r59];
	cvt.f64.f32 	%fd1, %f43;
	add.s32 	%r61, %r27, %r57;
	ld.shared.f32 	%f44, [%r61];
	cvt.f64.f32 	%fd2, %f44;
	add.f64 	%fd3, %fd2, 0d3EB0C6F7A0B5ED8D;
	div.rn.f64 	%fd4, %fd1, %fd3;
	cvt.rn.f32.f64 	%f45, %fd4;
	mul.wide.s32 	%rd28, %r3, 4;
	add.s64 	%rd29, %rd2, %rd28;
	st.global.f32 	[%rd29], %f45;
	bra.uni 	$L__BB5_66;
$L__BB5_59:
	setp.eq.s32 	%p34, %r1, 8;
	@%p34 bra 	$L__BB5_64;
	setp.eq.s32 	%p35, %r1, 9;
	@%p35 bra 	$L__BB5_65;
	setp.eq.s32 	%p36, %r1, 10;
	@%p36 bra 	$L__BB5_62;
	bra.uni 	$L__BB5_66;
$L__BB5_62:
	shl.b32 	%r45, %r2, 6;
	add.s32 	%r47, %r30, %r45;
	ld.shared.u32 	%r48, [%r47];
	mul.wide.s32 	%rd18, %r48, 4;
	add.s64 	%rd19, %rd3, %rd18;
	ld.global.f32 	%f40, [%rd19];
	mul.wide.s32 	%rd20, %r3, 4;
	add.s64 	%rd21, %rd2, %rd20;
	st.global.f32 	[%rd21], %f40;
	bra.uni 	$L__BB5_66;
$L__BB5_63:
	shl.b32 	%r62, %r2, 6;
	add.s32 	%r64, %r27, %r62;
	ld.shared.f32 	%f46, [%r64];
	mul.wide.s32 	%rd30, %r3, 4;
	add.s64 	%rd31, %rd2, %rd30;
	st.global.f32 	[%rd31], %f46;
	bra.uni 	$L__BB5_66;
$L__BB5_64:
	shl.b32 	%r53, %r2, 6;
	add.s32 	%r55, %r30, %r53;
	ld.shared.u32 	%r56, [%r55];
	cvt.rn.f32.s32 	%f42, %r56;
	mul.wide.s32 	%rd26, %r3, 4;
	add.s64 	%rd27, %rd2, %rd26;
	st.global.f32 	[%rd27], %f42;
	bra.uni 	$L__BB5_66;
$L__BB5_65:
	shl.b32 	%r49, %r2, 6;
	add.s32 	%r51, %r30, %r49;
	ld.shared.u32 	%r52, [%r51];
	mul.wide.s32 	%rd22, %r52, 4;
	add.s64 	%rd23, %rd3, %rd22;
	ld.global.f32 	%f41, [%rd23];
	mul.wide.s32 	%rd24, %r3, 4;
	add.s64 	%rd25, %rd2, %rd24;
	st.global.f32 	[%rd25], %f41;
$L__BB5_66:
	ret;

}


// ===== COMPILED SASS (sm_100) =====

	.target	sm_100

	.elftype	@"ET_EXEC"


//--------------------- .note.nv.tkinfo           --------------------------
	.section	.note.nv.tkinfo,"",@"SHT_NOTE"
	.sectionflags	@"SHF_NOTE_NV_TKINFO"
	.tkinfo
        /*0018*/ 	.word	0x00000002
        /*0030*/ 	.string	""
        /*0030*/ 	.string	"ptxas"
        /*0030*/ 	.string	"Cuda compilation tools, release 13.0, V13.0.88"
        /*0030*/ 	.string	"Build cuda_13.0.r13.0/compiler.36424714_0"
        /*0030*/ 	.string	"-arch sm_100 -m 64 "



//--------------------- .note.nv.cuinfo           --------------------------
	.section	.note.nv.cuinfo,"",@"SHT_NOTE"
	.sectionflags	@"SHF_NOTE_NV_CUINFO"
        /*0018*/ 	.short	0x0002
        /*001a*/ 	.short	0x0064
        /*001c*/ 	.short	0x0082
	.zero		2


//--------------------- .nv.info                  --------------------------
	.section	.nv.info,"",@"SHT_CUDA_INFO"
	.align	4


	//----- nvinfo : EIATTR_REGCOUNT
	.align		4
        /*0000*/ 	.byte	0x04, 0x2f
        /*0002*/ 	.short	(.L_1 - .L_0)
	.align		4
.L_0:
        /*0004*/ 	.word	index@(_Z15MatchSiftPointsPfS_S_ii)
        /*0008*/ 	.word	0x00000019


	//----- nvinfo : EIATTR_FRAME_SIZE
	.align		4
.L_1:
        /*000c*/ 	.byte	0x04, 0x11
        /*000e*/ 	.short	(.L_3 - .L_2)
	.align		4
.L_2:
        /*0010*/ 	.word	index@(_Z15MatchSiftPointsPfS_S_ii)
        /*0014*/ 	.word	0x00000000


	//----- nvinfo : EIATTR_REGCOUNT
	.align		4
.L_3:
        /*0018*/ 	.byte	0x04, 0x2f
        /*001a*/ 	.short	(.L_5 - .L_4)
	.align		4
.L_4:
        /*001c*/ 	.word	index@(_Z16MatchSiftPoints2PfS_S_ii)
        /*0020*/ 	.word	0x00000020


	//----- nvinfo : EIATTR_FRAME_SIZE
	.align		4
.L_5:
        /*0024*/ 	.byte	0x04, 0x11
        /*0026*/ 	.short	(.L_7 - .L_6)
	.align		4
.L_6:
        /*0028*/ 	.word	index@(_Z16MatchSiftPoints2PfS_S_ii)
        /*002c*/ 	.word	0x00000000


	//----- nvinfo : EIATTR_REGCOUNT
	.align		4
.L_7:
        /*0030*/ 	.byte	0x04, 0x2f
        /*0032*/ 	.short	(.L_9 - .L_8)
	.align		4
.L_8:
        /*0034*/ 	.word	index@(_Z16MatchSiftPoints3PfS_S_ii)
        /*0038*/ 	.word	0x00000020


	//----- nvinfo : EIATTR_FRAME_SIZE
	.align		4
.L_9:
        /*003c*/ 	.byte	0x04, 0x11
        /*003e*/ 	.short	(.L_11 - .L_10)
	.align		4
.L_10:
        /*0040*/ 	.word	index@(_Z16MatchSiftPoints3PfS_S_ii)
        /*0044*/ 	.word	0x00000000


	//----- nvinfo : EIATTR_REGCOUNT
	.align		4
.L_11:
        /*0048*/ 	.byte	0x04, 0x2f
        /*004a*/ 	.short	(.L_13 - .L_12)
	.align		4
.L_12:
        /*004c*/ 	.word	index@(_Z16MatchSiftPoints4PfS_S_ii)
        /*0050*/ 	.word	0x00000018


	//----- nvinfo : EIATTR_FRAME_SIZE
	.align		4
.L_13:
        /*0054*/ 	.byte	0x04, 0x11
        /*0056*/ 	.short	(.L_15 - .L_14)
	.align		4
.L_14:
        /*0058*/ 	.word	index@(_Z16MatchSiftPoints4PfS_S_ii)
        /*005c*/ 	.word	0x00000000


	//----- nvinfo : EIATTR_REGCOUNT
	.align		4
.L_15:
        /*0060*/ 	.byte	0x04, 0x2f
        /*0062*/ 	.short	(.L_17 - .L_16)
	.align		4
.L_16:
        /*0064*/ 	.word	index@(_Z11FindMaxCorrPfS_S_iii)
        /*0068*/ 	.word	0x00000019


	//----- nvinfo : EIATTR_FRAME_SIZE
	.align		4
.L_17:
        /*006c*/ 	.byte	0x04, 0x11
        /*006e*/ 	.short	(.L_19 - .L_18)
	.align		4
.L_18:
        /*0070*/ 	.word	index@($__internal_1_$__cuda_sm20_div_rn_f64_full)
        /*0074*/ 	.word	0x00000000


	//----- nvinfo : EIATTR_FRAME_SIZE
	.align		4
.L_19:
        /*0078*/ 	.byte	0x04, 0x11
        /*007a*/ 	.short	(.L_21 - .L_20)
	.align		4
.L_20:
        /*007c*/ 	.word	index@(_Z11FindMaxCorrPfS_S_iii)
        /*0080*/ 	.word	0x00000000


	//----- nvinfo : EIATTR_REGCOUNT
	.align		4
.L_21:
        /*0084*/ 	.byte	0x04, 0x2f
        /*0086*/ 	.short	(.L_23 - .L_22)
	.align		4
.L_22:
        /*0088*/ 	.word	index@(_Z13FindMaxCorr_2PfS_S_iii)
        /*008c*/ 	.word	0x00000019


	//----- nvinfo : EIATTR_FRAME_SIZE
	.align		4
.L_23:
        /*0090*/ 	.byte	0x04, 0x11
        /*0092*/ 	.short	(.L_25 - .L_24)
	.align		4
.L_24:
        /*0094*/ 	.word	index@($__internal_0_$__cuda_sm20_div_rn_f64_full)
        /*0098*/ 	.word	0x00000000


	//----- nvinfo : EIATTR_FRAME_SIZE
	.align		4
.L_25:
        /*009c*/ 	.byte	0x04, 0x11
        /*009e*/ 	.short	(.L_27 - .L_26)
	.align		4
.L_26:
        /*00a0*/ 	.word	index@(_Z13FindMaxCorr_2PfS_S_iii)
        /*00a4*/ 	.word	0x00000000


	//----- nvinfo : EIATTR_MIN_STACK_SIZE
	.align		4
.L_27:
        /*00a8*/ 	.byte	0x04, 0x12
        /*00aa*/ 	.short	(.L_29 - .L_28)
	.align		4
.L_28:
        /*00ac*/ 	.word	index@(_Z13FindMaxCorr_2PfS_S_iii)
        /*00b0*/ 	.word	0x00000000


	//----- nvinfo : EIATTR_MIN_STACK_SIZE
	.align		4
.L_29:
        /*00b4*/ 	.byte	0x04, 0x12
        /*00b6*/ 	.short	(.L_31 - .L_30)
	.align		4
.L_30:
        /*00b8*/ 	.word	index@(_Z11FindMaxCorrPfS_S_iii)
        /*00bc*/ 	.word	0x00000000


	//----- nvinfo : EIATTR_MIN_STACK_SIZE
	.align		4
.L_31:
        /*00c0*/ 	.byte	0x04, 0x12
        /*00c2*/ 	.short	(.L_33 - .L_32)
	.align		4
.L_32:
        /*00c4*/ 	.word	index@(_Z16MatchSiftPoints4PfS_S_ii)
        /*00c8*/ 	.word	0x00000000


	//----- nvinfo : EIATTR_MIN_STACK_SIZE
	.align		4
.L_33:
        /*00cc*/ 	.byte	0x04, 0x12
        /*00ce*/ 	.short	(.L_35 - .L_34)
	.align		4
.L_34:
        /*00d0*/ 	.word	index@(_Z16MatchSiftPoints3PfS_S_ii)
        /*00d4*/ 	.word	0x00000000


	//----- nvinfo : EIATTR_MIN_STACK_SIZE
	.align		4
.L_35:
        /*00d8*/ 	.byte	0x04, 0x12
        /*00da*/ 	.short	(.L_37 - .L_36)
	.align		4
.L_36:
        /*00dc*/ 	.word	index@(_Z16MatchSiftPoints2PfS_S_ii)
        /*00e0*/ 	.word	0x00000000


	//----- nvinfo : EIATTR_MIN_STACK_SIZE
	.align		4
.L_37:
        /*00e4*/ 	.byte	0x04, 0x12
        /*00e6*/ 	.short	(.L_39 - .L_38)
	.align		4
.L_38:
        /*00e8*/ 	.word	index@(_Z15MatchSiftPointsPfS_S_ii)
        /*00ec*/ 	.word	0x00000000
.L_39:


//--------------------- .nv.compat                --------------------------
	.section	.nv.compat,"",@"SHT_CUDA_COMPAT_INFO"
	.align	4
        /*0000*/ 	.byte	0x02, 0x09, 0x00, 0x00, 0x02, 0x02, 0x01, 0x00, 0x02, 0x05, 0x05, 0x00, 0x03, 0x07, 0x01, 0x01
        /*0010*/ 	.byte	0x02, 0x03, 0x00, 0x00, 0x02, 0x06, 0x01, 0x00, 0x04, 0x0b, 0x08, 0x00, 0x01, 0x00, 0x00, 0x00
        /*0020*/ 	.byte	0x00, 0x00, 0x00, 0x00


//--------------------- .nv.info._Z13FindMaxCorr_2PfS_S_iii --------------------------
	.section	.nv.info._Z13FindMaxCorr_2PfS_S_iii,"",@"SHT_CUDA_INFO"
	.sectionflags	@""
	.align	4


	//----- nvinfo : EIATTR_CUDA_API_VERSION
	.align		4
        /*0000*/ 	.byte	0x04, 0x37
        /*0002*/ 	.short	(.L_41 - .L_40)
.L_40:
        /*0004*/ 	.word	0x00000082


	//----- nvinfo : EIATTR_KPARAM_INFO
	.align		4
.L_41:
        /*0008*/ 	.byte	0x04, 0x17
        /*000a*/ 	.short	(.L_43 - .L_42)
.L_42:
        /*000c*/ 	.word	0x00000000
        /*0010*/ 	.short	0x0005
        /*0012*/ 	.short	0x0020
        /*0014*/ 	.byte	0x00, 0xf0, 0x11, 0x00


	//----- nvinfo : EIATTR_KPARAM_INFO
	.align		4
.L_43:
        /*0018*/ 	.byte	0x04, 0x17
        /*001a*/ 	.short	(.L_45 - .L_44)
.L_44:
        /*001c*/ 	.word	0x00000000
        /*0020*/ 	.short	0x0004
        /*0022*/ 	.short	0x001c
        /*0024*/ 	.byte	0x00, 0xf0, 0x11, 0x00


	//----- nvinfo : EIATTR_KPARAM_INFO
	.align		4
.L_45:
        /*0028*/ 	.byte	0x04, 0x17
        /*002a*/ 	.short	(.L_47 - .L_46)
.L_46:
        /*002c*/ 	.word	0x00000000
        /*0030*/ 	.short	0x0003
        /*0032*/ 	.short	0x0018
        /*0034*/ 	.byte	0x00, 0xf0, 0x11, 0x00


	//----- nvinfo : EIATTR_KPARAM_INFO
	.align		4
.L_47:
        /*0038*/ 	.byte	0x04, 0x17
        /*003a*/ 	.short	(.L_49 - .L_48)
.L_48:
        /*003c*/ 	.word	0x00000000
        /*0040*/ 	.short	0x0002
        /*0042*/ 	.short	0x0010
        /*0044*/ 	.byte	0x00, 0xf5, 0x21, 0x00


	//----- nvinfo : EIATTR_KPARAM_INFO
	.align		4
.L_49:
        /*0048*/ 	.byte	0x04, 0x17
        /*004a*/ 	.short	(.L_51 - .L_50)
.L_50:
        /*004c*/ 	.word	0x00000000
        /*0050*/ 	.short	0x0001
        /*0052*/ 	.short	0x0008
        /*0054*/ 	.byte	0x00, 0xf5, 0x21, 0x00


	//----- nvinfo : EIATTR_KPARAM_INFO
	.align		4
.L_51:
        /*0058*/ 	.byte	0x04, 0x17
        /*005a*/ 	.short	(.L_53 - .L_52)
.L_52:
        /*005c*/ 	.word	0x00000000
        /*0060*/ 	.short	0x0000
        /*0062*/ 	.short	0x0000
        /*0064*/ 	.byte	0x00, 0xf5, 0x21, 0x00


	//----- nvinfo : EIATTR_SPARSE_MMA_MASK
	.align		4
.L_53:
        /*0068*/ 	.byte	0x03, 0x50
        /*006a*/ 	.short	0x0000


	//----- nvinfo : EIATTR_MAXREG_COUNT
	.align		4
        /*006c*/ 	.byte	0x03, 0x1b
        /*006e*/ 	.short	0x00ff


	//----- nvinfo : EIATTR_NUM_BARRIERS
	.align		4
        /*0070*/ 	.byte	0x02, 0x4c
        /*0072*/ 	.byte	0x01
	.zero		1


	//----- nvinfo : EIATTR_MERCURY_ISA_VERSION
	.align		4
        /*0074*/ 	.byte	0x03, 0x5f
        /*0076*/ 	.short	0x0101


	//----- nvinfo : EIATTR_VRC_CTA_INIT_COUNT
	.align		4
        /*0078*/ 	.byte	0x02, 0x4a
	.zero		1
	.zero		1


	//----- nvinfo : EIATTR_EXIT_INSTR_OFFSETS
	.align		4
        /*007c*/ 	.byte	0x04, 0x1c
        /*007e*/ 	.short	(.L_55 - .L_54)


	//   ....[0]....
.L_54:
        /*0080*/ 	.word	0x00001150


	//   ....[1]....
        /*0084*/ 	.word	0x000011b0


	//   ....[2]....
        /*0088*/ 	.word	0x000012a0


	//   ....[3]....
        /*008c*/ 	.word	0x00001310


	//   ....[4]....
        /*0090*/ 	.word	0x000013b0


	//----- nvinfo : EIATTR_INDIRECT_BRANCH_TARGETS
	.align		4
.L_55:
        /*0094*/ 	.byte	0x04, 0x34
        /*0096*/ 	.short	(.L_57 - .L_56)


	//   ....[0]....
.L_56:
        /*0098*/ 	.word	.L_x_110@srel
        /*009c*/ 	.short	0x0
        /*009e*/ 	.short	0x0
        /*00a0*/ 	.word	0x3
        /*00a4*/ 	.word	.L_x_111@srel
        /*00a8*/ 	.word	.L_x_112@srel
        /*00ac*/ 	.word	.L_x_113@srel


	//   ....[1]....
        /*00b0*/ 	.word	.L_x_114@srel
        /*00b4*/ 	.short	0x0
        /*00b6*/ 	.short	0x0
        /*00b8*/ 	.word	0x4
        /*00bc*/ 	.word	.L_x_115@srel
        /*00c0*/ 	.word	.L_x_116@srel
        /*00c4*/ 	.word	.L_x_117@srel
        /*00c8*/ 	.word	.L_x_113@srel


	//----- nvinfo : EIATTR_CRS_STACK_SIZE
	.align		4
.L_57:
        /*00cc*/ 	.byte	0x04, 0x1e
        /*00ce*/ 	.short	(.L_59 - .L_58)
.L_58:
        /*00d0*/ 	.word	0x00000000


	//----- nvinfo : EIATTR_CBANK_PARAM_SIZE
	.align		4
.L_59:
        /*00d4*/ 	.byte	0x03, 0x19
        /*00d6*/ 	.short	0x0024


	//----- nvinfo : EIATTR_PARAM_CBANK
	.align		4
        /*00d8*/ 	.byte	0x04, 0x0a
        /*00da*/ 	.short	(.L_61 - .L_60)
	.align		4
.L_60:
        /*00dc*/ 	.word	index@(.nv.constant0._Z13FindMaxCorr_2PfS_S_iii)
        /*00e0*/ 	.short	0x0380
        /*00e2*/ 	.short	0x0024


	//----- nvinfo : EIATTR_SW_WAR
	.align		4
.L_61:
        /*00e4*/ 	.byte	0x04, 0x36
        /*00e6*/ 	.short	(.L_63 - .L_62)
.L_62:
        /*00e8*/ 	.word	0x00000008
.L_63:


//--------------------- .nv.info._Z11FindMaxCorrPfS_S_iii --------------------------
	.section	.nv.info._Z11FindMaxCorrPfS_S_iii,"",@"SHT_CUDA_INFO"
	.sectionflags	@""
	.align	4


	//----- nvinfo : EIATTR_CUDA_API_VERSION
	.align		4
        /*0000*/ 	.byte	0x04, 0x37
        /*0002*/ 	.short	(.L_65 - .L_64)
.L_64:
        /*0004*/ 	.word	0x00000082


	//----- nvinfo : EIATTR_KPARAM_INFO
	.align		4
.L_65:
        /*0008*/ 	.byte	0x04, 0x17
        /*000a*/ 	.short	(.L_67 - .L_66)
.L_66:
        /*000c*/ 	.word	0x00000000
        /*0010*/ 	.short	0x0005
        /*0012*/ 	.short	0x0020
        /*0014*/ 	.byte	0x00, 0xf0, 0x11, 0x00


	//----- nvinfo : EIATTR_KPARAM_INFO
	.align		4
.L_67:
        /*0018*/ 	.byte	0x04, 0x17
        /*001a*/ 	.short	(.L_69 - .L_68)
.L_68:
        /*001c*/ 	.word	0x00000000
        /*0020*/ 	.short	0x0004
        /*0022*/ 	.short	0x001c
        /*0024*/ 	.byte	0x00, 0xf0, 0x11, 0x00


	//----- nvinfo : EIATTR_KPARAM_INFO
	.align		4
.L_69:
        /*0028*/ 	.byte	0x04, 0x17
        /*002a*/ 	.short	(.L_71 - .L_70)
.L_70:
        /*002c*/ 	.word	0x00000000
        /*0030*/ 	.short	0x0003
        /*0032*/ 	.short	0x0018
        /*0034*/ 	.byte	0x00, 0xf0, 0x11, 0x00


	//----- nvinfo : EIATTR_KPARAM_INFO
	.align		4
.L_71:
        /*0038*/ 	.byte	0x04, 0x17
        /*003a*/ 	.short	(.L_73 - .L_72)
.L_72:
        /*003c*/ 	.word	0x00000000
        /*0040*/ 	.short	0x0002
        /*0042*/ 	.short	0x0010
        /*0044*/ 	.byte	0x00, 0xf5, 0x21, 0x00


	//----- nvinfo : EIATTR_KPARAM_INFO
	.align		4
.L_73:
        /*0048*/ 	.byte	0x04, 0x17
        /*004a*/ 	.short	(.L_75 - .L_74)
.L_74:
        /*004c*/ 	.word	0x00000000
        /*0050*/ 	.short	0x0001
        /*0052*/ 	.short	0x0008
        /*0054*/ 	.byte	0x00, 0xf5, 0x21, 0x00


	//----- nvinfo : EIATTR_KPARAM_INFO
	.align		4
.L_75:
        /*0058*/ 	.byte	0x04, 0x17
        /*005a*/ 	.short	(.L_77 - .L_76)
.L_76:
        /*005c*/ 	.word	0x00000000
        /*0060*/ 	.short	0x0000
        /*0062*/ 	.short	0x0000
        /*0064*/ 	.byte	0x00, 0xf5, 0x21, 0x00


	//----- nvinfo : EIATTR_SPARSE_MMA_MASK
	.align		4
.L_77:
        /*0068*/ 	.byte	0x03, 0x50
        /*006a*/ 	.short	0x0000


	//----- nvinfo : EIATTR_MAXREG_COUNT
	.align		4
        /*006c*/ 	.byte	0x03, 0x1b
        /*006e*/ 	.short	0x00ff


	//----- nvinfo : EIATTR_NUM_BARRIERS
	.align		4
        /*0070*/ 	.byte	0x02, 0x4c
        /*0072*/ 	.byte	0x01
	.zero		1


	//----- nvinfo : EIATTR_MERCURY_ISA_VERSION
	.align		4
        /*0074*/ 	.byte	0x03, 0x5f
        /*0076*/ 	.short	0x0101


	//----- nvinfo : EIATTR_VRC_CTA_INIT_COUNT
	.align		4
        /*0078*/ 	.byte	0x02, 0x4a
	.zero		1
	.zero		1


	//----- nvinfo : EIATTR_EXIT_INSTR_OFFSETS
	.align		4
        /*007c*/ 	.byte	0x04, 0x1c
        /*007e*/ 	.short	(.L_79 - .L_78)


	//   ....[0]....
.L_78:
        /*0080*/ 	.word	0x000013c0


	//----- nvinfo : EIATTR_INDIRECT_BRANCH_TARGETS
	.align		4
.L_79:
        /*0084*/ 	.byte	0x04, 0x34
        /*0086*/ 	.short	(.L_81 - .L_80)


	//   ....[0]....
.L_80:
        /*0088*/ 	.word	.L_x_119@srel
        /*008c*/ 	.short	0x0
        /*008e*/ 	.short	0x0
        /*0090*/ 	.word	0x3
        /*0094*/ 	.word	.L_x_120@srel
        /*0098*/ 	.word	.L_x_121@srel
        /*009c*/ 	.word	.L_x_92@srel


	//   ....[1]....
        /* <DEDUP_REMOVED lines=8> */


	//----- nvinfo : EIATTR_CRS_STACK_SIZE
	.align		4
.L_81:
        /*00bc*/ 	.byte	0x04, 0x1e
        /*00be*/ 	.short	(.L_83 - .L_82)
.L_82:
        /*00c0*/ 	.word	0x00000000


	//----- nvinfo : EIATTR_CBANK_PARAM_SIZE
	.align		4
.L_83:
        /*00c4*/ 	.byte	0x03, 0x19
        /*00c6*/ 	.short	0x0024


	//----- nvinfo : EIATTR_PARAM_CBANK
	.align		4
        /*00c8*/ 	.byte	0x04, 0x0a
        /*00ca*/ 	.short	(.L_85 - .L_84)
	.align		4
.L_84:
        /*00cc*/ 	.word	index@(.nv.constant0._Z11FindMaxCorrPfS_S_iii)
        /*00d0*/ 	.short	0x0380
        /*00d2*/ 	.short	0x0024


	//----- nvinfo : EIATTR_SW_WAR
	.align		4
.L_85:
        /*00d4*/ 	.byte	0x04, 0x36
        /*00d6*/ 	.short	(.L_87 - .L_86)
.L_86:
        /*00d8*/ 	.word	0x00000008
.L_87:


//--------------------- .nv.info._Z16MatchSiftPoints4PfS_S_ii --------------------------
	.section	.nv.info._Z16MatchSiftPoints4PfS_S_ii,"",@"SHT_CUDA_INFO"
	.sectionflags	@""
	.align	4


	//----- nvinfo : EIATTR_CUDA_API_VERSION
	.align		4
        /*0000*/ 	.byte	0x04, 0x37
        /*0002*/ 	.short	(.L_89 - .L_88)
.L_88:
        /*0004*/ 	.word	0x00000082


	//----- nvinfo : EIATTR_KPARAM_INFO
	.align		4
.L_89:
        /*0008*/ 	.byte	0x04, 0x17
        /*000a*/ 	.short	(.L_91 - .L_90)
.L_90:
        /*000c*/ 	.word	0x00000000
        /*0010*/ 	.short	0x0004
        /*0012*/ 	.short	0x001c
        /*0014*/ 	.byte	0x00, 0xf0, 0x11, 0x00


	//----- nvinfo : EIATTR_KPARAM_INFO
	.align		4
.L_91:
        /*0018*/ 	.byte	0x04, 0x17
        /*001a*/ 	.short	(.L_93 - .L_92)
.L_92:
        /*001c*/ 	.word	0x00000000
        /*0020*/ 	.short	0x0003
        /*0022*/ 	.short	0x0018
        /*0024*/ 	.byte	0x00, 0xf0, 0x11, 0x00


	//----- nvinfo : EIATTR_KPARAM_INFO
	.align		4
.L_93:
        /*0028*/ 	.byte	0x04, 0x17
        /*002a*/ 	.short	(.L_95 - .L_94)
.L_94:
        /*002c*/ 	.word	0x00000000
        /*0030*/ 	.short	0x0002
        /*0032*/ 	.short	0x0010
        /*0034*/ 	.byte	0x00, 0xf5, 0x21, 0x00


	//----- nvinfo : EIATTR_KPARAM_INFO
	.align		4
.L_95:
        /*0038*/ 	.byte	0x04, 0x17
        /*003a*/ 	.short	(.L_97 - .L_96)
.L_96:
        /*003c*/ 	.word	0x00000000
        /*0040*/ 	.short	0x0001
        /*0042*/ 	.short	0x0008
        /*0044*/ 	.byte	0x00, 0xf5, 0x21, 0x00


	//----- nvinfo : EIATTR_KPARAM_INFO
	.align		4
.L_97:
        /*0048*/ 	.byte	0x04, 0x17
        /*004a*/ 	.short	(.L_99 - .L_98)
.L_98:
        /*004c*/ 	.word	0x00000000
        /*0050*/ 	.short	0x0000
        /*0052*/ 	.short	0x0000
        /*0054*/ 	.byte	0x00, 0xf5, 0x21, 0x00


	//----- nvinfo : EIATTR_SPARSE_MMA_MASK
	.align		4
.L_99:
        /*0058*/ 	.byte	0x03, 0x50
        /*005a*/ 	.short	0x0000


	//----- nvinfo : EIATTR_MAXREG_COUNT
	.align		4
        /*005c*/ 	.byte	0x03, 0x1b
        /*005e*/ 	.short	0x00ff


	//----- nvinfo : EIATTR_MERCURY_ISA_VERSION
	.align		4
        /*0060*/ 	.byte	0x03, 0x5f
        /*0062*/ 	.short	0x0101


	//----- nvinfo : EIATTR_VRC_CTA_INIT_COUNT
	.align		4
        /*0064*/ 	.byte	0x02, 0x4a
	.zero		1
	.zero		1


	//----- nvinfo : EIATTR_EXIT_INSTR_OFFSETS
	.align		4
        /*0068*/ 	.byte	0x04, 0x1c
        /*006a*/ 	.short	(.L_101 - .L_100)


	//   ....[0]....
.L_100:
        /*006c*/ 	.word	0x00000290


	//   ....[1]....
        /*0070*/ 	.word	0x00000310


	//----- nvinfo : EIATTR_CRS_STACK_SIZE
	.align		4
.L_101:
        /*0074*/ 	.byte	0x04, 0x1e
        /*0076*/ 	.short	(.L_103 - .L_102)
.L_102:
        /*0078*/ 	.word	0x00000000


	//----- nvinfo : EIATTR_CBANK_PARAM_SIZE
	.align		4
.L_103:
        /*007c*/ 	.byte	0x03, 0x19
        /*007e*/ 	.short	0x0020


	//----- nvinfo : EIATTR_PARAM_CBANK
	.align		4
        /*0080*/ 	.byte	0x04, 0x0a
        /*0082*/ 	.short	(.L_105 - .L_104)
	.align		4
.L_104:
        /*0084*/ 	.word	index@(.nv.constant0._Z16MatchSiftPoints4PfS_S_ii)
        /*0088*/ 	.short	0x0380
        /*008a*/ 	.short	0x0020


	//----- nvinfo : EIATTR_SW_WAR
	.align		4
.L_105:
        /*008c*/ 	.byte	0x04, 0x36
        /*008e*/ 	.short	(.L_107 - .L_106)
.L_106:
        /*0090*/ 	.word	0x00000008
.L_107:


//--------------------- .nv.info._Z16MatchSiftPoints3PfS_S_ii --------------------------
	.section	.nv.info._Z16MatchSiftPoints3PfS_S_ii,"",@"SHT_CUDA_INFO"
	.sectionflags	@""
	.align	4


	//----- nvinfo : EIATTR_CUDA_API_VERSION
	.align		4
        /*0000*/ 	.byte	0x04, 0x37
        /*0002*/ 	.short	(.L_109 - .L_108)
.L_108:
        /*0004*/ 	.word	0x00000082


	//----- nvinfo : EIATTR_KPARAM_INFO
	.align		4
.L_109:
        /*0008*/ 	.byte	0x04, 0x17
        /*000a*/ 	.short	(.L_111 - .L_110)
.L_110:
        /*000c*/ 	.word	0x00000000
        /*0010*/ 	.short	0x0004
        /*0012*/ 	.short	0x001c
        /*0014*/ 	.byte	0x00, 0xf0, 0x11, 0x00


	//----- nvinfo : EIATTR_KPARAM_INFO
	.align		4
.L_111:
        /*0018*/ 	.byte	0x04, 0x17
        /*001a*/ 	.short	(.L_113 - .L_112)
.L_112:
        /*001c*/ 	.word	0x00000000
        /*0020*/ 	.short	0x0003
        /*0022*/ 	.short	0x0018
        /*0024*/ 	.byte	0x00, 0xf0, 0x11, 0x00


	//----- nvinfo : EIATTR_KPARAM_INFO
	.align		4
.L_113:
        /*0028*/ 	.byte	0x04, 0x17
        /*002a*/ 	.short	(.L_115 - .L_114)
.L_114:
        /*002c*/ 	.word	0x00000000
        /*0030*/ 	.short	0x0002
        /*0032*/ 	.short	0x0010
        /*0034*/ 	.byte	0x00, 0xf5, 0x21, 0x00


	//----- nvinfo : EIATTR_KPARAM_INFO
	.align		4
.L_115:
        /*0038*/ 	.byte	0x04, 0x17
        /*003a*/ 	.short	(.L_117 - .L_116)
.L_116:
        /*003c*/ 	.word	0x00000000
        /*0040*/ 	.short	0x0001
        /*0042*/ 	.short	0x0008
        /*0044*/ 	.byte	0x00, 0xf5, 0x21, 0x00


	//----- nvinfo : EIATTR_KPARAM_INFO
	.align		4
.L_117:
        /*0048*/ 	.byte	0x04, 0x17
        /*004a*/ 	.short	(.L_119 - .L_118)
.L_118:
        /*004c*/ 	.word	0x00000000
        /*0050*/ 	.short	0x0000
        /*0052*/ 	.short	0x0000
        /*0054*/ 	.byte	0x00, 0xf5, 0x21, 0x00


	//----- nvinfo : EIATTR_SPARSE_MMA_MASK
	.align		4
.L_119:
        /*0058*/ 	.byte	0x03, 0x50
        /*005a*/ 	.short	0x0000


	//----- nvinfo : EIATTR_MAXREG_COUNT
	.align		4
        /*005c*/ 	.byte	0x03, 0x1b
        /*005e*/ 	.short	0x00ff


	//----- nvinfo : EIATTR_MERCURY_ISA_VERSION
	.align		4
        /*0060*/ 	.byte	0x03, 0x5f
        /*0062*/ 	.short	0x0101


	//----- nvinfo : EIATTR_VRC_CTA_INIT_COUNT
	.align		4
        /*0064*/ 	.byte	0x02, 0x4a
	.zero		1
	.zero		1


	//----- nvinfo : EIATTR_EXIT_INSTR_OFFSETS
	.align		4
        /*0068*/ 	.byte	0x04, 0x1c
        /*006a*/ 	.short	(.L_121 - .L_120)


	//   ....[0]....
.L_120:
        /*006c*/ 	.word	0x000017f0


	//   ....[1]....
        /*0070*/ 	.word	0x00001960


	//----- nvinfo : EIATTR_CBANK_PARAM_SIZE
	.align		4
.L_121:
        /*0074*/ 	.byte	0x03, 0x19
        /*0076*/ 	.short	0x0020


	//----- nvinfo : EIATTR_PARAM_CBANK
	.align		4
        /*0078*/ 	.byte	0x04, 0x0a
        /*007a*/ 	.short	(.L_123 - .L_122)
	.align		4
.L_122:
        /*007c*/ 	.word	index@(.nv.constant0._Z16MatchSiftPoints3PfS_S_ii)
        /*0080*/ 	.short	0x0380
        /*0082*/ 	.short	0x0020


	//----- nvinfo : EIATTR_SW_WAR
	.align		4
.L_123:
        /*0084*/ 	.byte	0x04, 0x36
        /*0086*/ 	.short	(.L_125 - .L_124)
.L_124:
        /*0088*/ 	.word	0x00000008
.L_125:


//--------------------- .nv.info._Z16MatchSiftPoints2PfS_S_ii --------------------------
	.section	.nv.info._Z16MatchSiftPoints2PfS_S_ii,"",@"SHT_CUDA_INFO"
	.sectionflags	@""
	.align	4


	//----- nvinfo : EIATTR_CUDA_API_VERSION
	.align		4
        /*0000*/ 	.byte	0x04, 0x37
        /*0002*/ 	.short	(.L_127 - .L_126)
.L_126:
        /*0004*/ 	.word	0x00000082


	//----- nvinfo : EIATTR_KPARAM_INFO
	.align		4
.L_127:
        /*0008*/ 	.byte	0x04, 0x17
        /*000a*/ 	.short	(.L_129 - .L_128)
.L_128:
        /*000c*/ 	.word	0x00000000
        /*0010*/ 	.short	0x0004
        /*0012*/ 	.short	0x001c
        /*0014*/ 	.byte	0x00, 0xf0, 0x11, 0x00


	//----- nvinfo : EIATTR_KPARAM_INFO
	.align		4
.L_129:
        /*0018*/ 	.byte	0x04, 0x17
        /*001a*/ 	.short	(.L_131 - .L_130)
.L_130:
        /*001c*/ 	.word	0x00000000
        /*0020*/ 	.short	0x0003
        /*0022*/ 	.short	0x0018
        /*0024*/ 	.byte	0x00, 0xf0, 0x11, 0x00


	//----- nvinfo : EIATTR_KPARAM_INFO
	.align		4
.L_131:
        /*0028*/ 	.byte	0x04, 0x17
        /*002a*/ 	.short	(.L_133 - .L_132)
.L_132:
        /*002c*/ 	.word	0x00000000
        /*0030*/ 	.short	0x0002
        /*0032*/ 	.short	0x0010
        /*0034*/ 	.byte	0x00, 0xf5, 0x21, 0x00


	//----- nvinfo : EIATTR_KPARAM_INFO
	.align		4
.L_133:
        /*0038*/ 	.byte	0x04, 0x17
        /*003a*/ 	.short	(.L_135 - .L_134)
.L_134:
        /*003c*/ 	.word	0x00000000
        /*0040*/ 	.short	0x0001
        /*0042*/ 	.short	0x0008
        /*0044*/ 	.byte	0x00, 0xf5, 0x21, 0x00


	//----- nvinfo : EIATTR_KPARAM_INFO
	.align		4
.L_135:
        /*0048*/ 	.byte	0x04, 0x17
        /*004a*/ 	.short	(.L_137 - .L_136)
.L_136:
        /*004c*/ 	.word	0x00000000
        /*0050*/ 	.short	0x0000
        /*0052*/ 	.short	0x0000
        /*0054*/ 	.byte	0x00, 0xf5, 0x21, 0x00


	//----- nvinfo : EIATTR_SPARSE_MMA_MASK
	.align		4
.L_137:
        /*0058*/ 	.byte	0x03, 0x50
        /*005a*/ 	.short	0x0000


	//----- nvinfo : EIATTR_MAXREG_COUNT
	.align		4
        /*005c*/ 	.byte	0x03, 0x1b
        /*005e*/ 	.short	0x00ff


	//----- nvinfo : EIATTR_NUM_BARRIERS
	.align		4
        /*0060*/ 	.byte	0x02, 0x4c
        /*0062*/ 	.byte	0x01
	.zero		1


	//----- nvinfo : EIATTR_MERCURY_ISA_VERSION
	.align		4
        /*0064*/ 	.byte	0x03, 0x5f
        /*0066*/ 	.short	0x0101


	//----- nvinfo : EIATTR_VRC_CTA_INIT_COUNT
	.align		4
        /*0068*/ 	.byte	0x02, 0x4a
	.zero		1
	.zero		1


	//----- nvinfo : EIATTR_EXIT_INSTR_OFFSETS
	.align		4
        /*006c*/ 	.byte	0x04, 0x1c
        /*006e*/ 	.short	(.L_139 - .L_138)


	//   ....[0]....
.L_138:
        /*0070*/ 	.word	0x00000cb0


	//   ....[1]....
        /*0074*/ 	.word	0x00000d70


	//----- nvinfo : EIATTR_CBANK_PARAM_SIZE
	.align		4
.L_139:
        /*0078*/ 	.byte	0x03, 0x19
        /*007a*/ 	.short	0x0020


	//----- nvinfo : EIATTR_PARAM_CBANK
	.align		4
        /*007c*/ 	.byte	0x04, 0x0a
        /*007e*/ 	.short	(.L_141 - .L_140)
	.align		4
.L_140:
        /*0080*/ 	.word	index@(.nv.constant0._Z16MatchSiftPoints2PfS_S_ii)
        /*0084*/ 	.short	0x0380
        /*0086*/ 	.short	0x0020


	//----- nvinfo : EIATTR_SW_WAR
	.align		4
.L_141:
        /*0088*/ 	.byte	0x04, 0x36
        /*008a*/ 	.short	(.L_143 - .L_142)
.L_142:
        /*008c*/ 	.word	0x00000008
.L_143:


//--------------------- .nv.info._Z15MatchSiftPointsPfS_S_ii --------------------------
	.section	.nv.info._Z15MatchSiftPointsPfS_S_ii,"",@"SHT_CUDA_INFO"
	.sectionflags	@""
	.align	4


	//----- nvinfo : EIATTR_CUDA_API_VERSION
	.align		4
        /*0000*/ 	.byte	0x04, 0x37
        /*0002*/ 	.short	(.L_145 - .L_144)
.L_144:
        /*0004*/ 	.word	0x00000082


	//----- nvinfo : EIATTR_KPARAM_INFO
	.align		4
.L_145:
        /*0008*/ 	.byte	0x04, 0x17
        /*000a*/ 	.short	(.L_147 - .L_146)
.L_146:
        /*000c*/ 	.word	0x00000000
        /*0010*/ 	.short	0x0004
        /*0012*/ 	.short	0x001c
        /*0014*/ 	.byte	0x00, 0xf0, 0x11, 0x00


	//----- nvinfo : EIATTR_KPARAM_INFO
	.align		4
.L_147:
        /*0018*/ 	.byte	0x04, 0x17
        /*001a*/ 	.short	(.L_149 - .L_148)
.L_148:
        /*001c*/ 	.word	0x00000000
        /*0020*/ 	.short	0x0003
        /*0022*/ 	.short	0x0018
        /*0024*/ 	.byte	0x00, 0xf0, 0x11, 0x00


	//----- nvinfo : EIATTR_KPARAM_INFO
	.align		4
.L_149:
        /*0028*/ 	.byte	0x04, 0x17
        /*002a*/ 	.short	(.L_151 - .L_150)
.L_150:
        /*002c*/ 	.word	0x00000000
        /*0030*/ 	.short	0x0002
        /*0032*/ 	.short	0x0010
        /*0034*/ 	.byte	0x00, 0xf5, 0x21, 0x00


	//----- nvinfo : EIATTR_KPARAM_INFO
	.align		4
.L_151:
        /*0038*/ 	.byte	0x04, 0x17
        /*003a*/ 	.short	(.L_153 - .L_152)
.L_152:
        /*003c*/ 	.word	0x00000000
        /*0040*/ 	.short	0x0001
        /*0042*/ 	.short	0x0008
        /*0044*/ 	.byte	0x00, 0xf5, 0x21, 0x00


	//----- nvinfo : EIATTR_KPARAM_INFO
	.align		4
.L_153:
        /*0048*/ 	.byte	0x04, 0x17
        /*004a*/ 	.short	(.L_155 - .L_154)
.L_154:
        /*004c*/ 	.word	0x00000000
        /*0050*/ 	.short	0x0000
        /*0052*/ 	.short	0x0000
        /*0054*/ 	.byte	0x00, 0xf5, 0x21, 0x00


	//----- nvinfo : EIATTR_SPARSE_MMA_MASK
	.align		4
.L_155:
        /*0058*/ 	.byte	0x03, 0x50
        /*005a*/ 	.short	0x0000


	//----- nvinfo : EIATTR_MAXREG_COUNT
	.align		4
        /*005c*/ 	.byte	0x03, 0x1b
        /*005e*/ 	.short	0x00ff


	//----- nvinfo : EIATTR_NUM_BARRIERS
	.align		4
        /*0060*/ 	.byte	0x02, 0x4c
        /*0062*/ 	.byte	0x01
	.zero		1


	//----- nvinfo : EIATTR_MERCURY_ISA_VERSION
	.align		4
        /*0064*/ 	.byte	0x03, 0x5f
        /*0066*/ 	.short	0x0101


	//----- nvinfo : EIATTR_VRC_CTA_INIT_COUNT
	.align		4
        /*0068*/ 	.byte	0x02, 0x4a
	.zero		1
	.zero		1


	//----- nvinfo : EIATTR_EXIT_INSTR_OFFSETS
	.align		4
        /*006c*/ 	.byte	0x04, 0x1c
        /*006e*/ 	.short	(.L_157 - .L_156)


	//   ....[0]....
.L_156:
        /*0070*/ 	.word	0x000005a0


	//----- nvinfo : EIATTR_CRS_STACK_SIZE
	.align		4
.L_157:
        /*0074*/ 	.byte	0x04, 0x1e
        /*0076*/ 	.short	(.L_159 - .L_158)
.L_158:
        /*0078*/ 	.word	0x00000000


	//----- nvinfo : EIATTR_CBANK_PARAM_SIZE
	.align		4
.L_159:
        /*007c*/ 	.byte	0x03, 0x19
        /*007e*/ 	.short	0x0020


	//----- nvinfo : EIATTR_PARAM_CBANK
	.align		4
        /*0080*/ 	.byte	0x04, 0x0a
        /*0082*/ 	.short	(.L_161 - .L_160)
	.align		4
.L_160:
        /*0084*/ 	.word	index@(.nv.constant0._Z15MatchSiftPointsPfS_S_ii)
        /*0088*/ 	.short	0x0380
        /*008a*/ 	.short	0x0020


	//----- nvinfo : EIATTR_SW_WAR
	.align		4
.L_161:
        /*008c*/ 	.byte	0x04, 0x36
        /*008e*/ 	.short	(.L_163 - .L_162)
.L_162:
        /*0090*/ 	.word	0x00000008
.L_163:


//--------------------- .nv.callgraph             --------------------------
	.section	.nv.callgraph,"",@"SHT_CUDA_CALLGRAPH"
	.align	4
	.sectionentsize	8
	.align		4
        /*0000*/ 	.word	0x00000000
	.align		4
        /*0004*/ 	.word	0xffffffff
	.align		4
        /*0008*/ 	.word	0x00000000
	.align		4
        /*000c*/ 	.word	0xfffffffe
	.align		4
        /*0010*/ 	.word	0x00000000
	.align		4
        /*0014*/ 	.word	0xfffffffd
	.align		4
        /*0018*/ 	.word	0x00000000
	.align		4
        /*001c*/ 	.word	0xfffffffc


//--------------------- .nv.constant2._Z13FindMaxCorr_2PfS_S_iii --------------------------
	.section	.nv.constant2._Z13FindMaxCorr_2PfS_S_iii,"a",@progbits
	.sectionflags	@""
	.align	4
.nv.constant2._Z13FindMaxCorr_2PfS_S_iii:
        /*0000*/ 	.byte	0x60, 0x11, 0x00, 0x00, 0x60, 0x0f, 0x00, 0x00, 0xa0, 0x13, 0x00, 0x00, 0xb0, 0x12, 0x00, 0x00
        /*0010*/ 	.byte	0x20, 0x13, 0x00, 0x00, 0x20, 0x12, 0x00, 0x00, 0xa0, 0x13, 0x00, 0x00


//--------------------- .nv.constant2._Z11FindMaxCorrPfS_S_iii --------------------------
	.section	.nv.constant2._Z11FindMaxCorrPfS_S_iii,"a",@progbits
	.sectionflags	@""
	.align	4
.nv.constant2._Z11FindMaxCorrPfS_S_iii:
        /*0000*/ 	.byte	0x60, 0x11, 0x00, 0x00, 0x60, 0x0f, 0x00, 0x00, 0xa0, 0x13, 0x00, 0x00, 0xb0, 0x12, 0x00, 0x00
        /*0010*/ 	.byte	0x20, 0x13, 0x00, 0x00, 0x20, 0x12, 0x00, 0x00, 0xa0, 0x13, 0x00, 0x00


//--------------------- .text._Z13FindMaxCorr_2PfS_S_iii --------------------------
	.section	.text._Z13FindMaxCorr_2PfS_S_iii,"ax",@progbits
	.align	128
        .global         _Z13FindMaxCorr_2PfS_S_iii
        .type           _Z13FindMaxCorr_2PfS_S_iii,@function
        .size           _Z13FindMaxCorr_2PfS_S_iii,(.L_x_128 - _Z13FindMaxCorr_2PfS_S_iii)
        .other          _Z13FindMaxCorr_2PfS_S_iii,@"STO_CUDA_ENTRY STV_DEFAULT"
_Z13FindMaxCorr_2PfS_S_iii:
.text._Z13FindMaxCorr_2PfS_S_iii:
[----:B------:R-:W-:Y:S08]  /*0000*/  LDC R1, c[0x0][0x37c] ;  /* 0x0000df00ff017b82 */ /* 0x000ff00000000800 */
[----:B------:R-:W0:Y:S01]  /*0010*/  S2UR UR6, SR_CgaCtaId ;  /* 0x00000000000679c3 */ /* 0x000e220000008800 */
[----:B------:R-:W1:Y:S01]  /*0020*/  S2R R2, SR_TID.Y ;  /* 0x0000000000027919 */ /* 0x000e620000002200 */
[----:B------:R-:W-:Y:S01]  /*0030*/  UMOV UR4, 0x400 ;  /* 0x0000040000047882 */ /* 0x000fe20000000000 */
[----:B------:R-:W-:Y:S01]  /*0040*/  IMAD.MOV.U32 R8, RZ, RZ, -0x40800000 ;  /* 0xbf800000ff087424 */ /* 0x000fe200078e00ff */
[----:B------:R-:W-:Y:S01]  /*0050*/  UIADD3 UR5, UPT, UPT, UR4, 0x400, URZ ;  /* 0x0000040004057890 */ /* 0x000fe2000fffe0ff */
[----:B------:R-:W1:Y:S01]  /*0060*/  S2R R7, SR_CTAID.X ;  /* 0x0000000000077919 */ /* 0x000e620000002500 */
[----:B------:R-:W-:Y:S01]  /*0070*/  IMAD.MOV.U32 R11, RZ, RZ, -0x1 ;  /* 0xffffffffff0b7424 */ /* 0x000fe200078e00ff */
[----:B------:R-:W2:Y:S01]  /*0080*/  LDCU.64 UR8, c[0x0][0x358] ;  /* 0x00006b00ff0877ac */ /* 0x000ea20008000a00 */
[----:B------:R-:W3:Y:S01]  /*0090*/  LDC R9, c[0x0][0x398] ;  /* 0x0000e600ff097b82 */ /* 0x000ee20000000800 */
[----:B------:R-:W4:Y:S01]  /*00a0*/  S2R R3, SR_TID.X ;  /* 0x0000000000037919 */ /* 0x000f220000002100 */
[----:B------:R-:W-:Y:S01]  /*00b0*/  BSSY.RECONVERGENT B0, `(.L_x_0) ;  /* 0x0000085000007945 */ /* 0x000fe20003800200 */
[----:B------:R-:W1:Y:S01]  /*00c0*/  LDCU UR14, c[0x0][0x39c] ;  /* 0x00007380ff0e77ac */ /* 0x000e620008000800 */
[----:B------:R-:W1:Y:S01]  /*00d0*/  LDCU.64 UR12, c[0x0][0x380] ;  /* 0x00007000ff0c77ac */ /* 0x000e620008000a00 */
[----:B0-----:R-:W-:-:S02]  /*00e0*/  ULEA UR7, UR6, UR4, 0x18 ;  /* 0x0000000406077291 */ /* 0x001fc4000f8ec0ff */
[----:B------:R-:W-:Y:S02]  /*00f0*/  UIADD3 UR4, UPT, UPT, UR4, 0x800, URZ ;  /* 0x0000080004047890 */ /* 0x000fe4000fffe0ff */
[----:B------:R-:W-:Y:S02]  /*0100*/  ULEA UR5, UR6, UR5, 0x18 ;  /* 0x0000000506057291 */ /* 0x000fe4000f8ec0ff */
[----:B------:R-:W-:Y:S01]  /*0110*/  ULEA UR4, UR6, UR4, 0x18 ;  /* 0x0000000406047291 */ /* 0x000fe2000f8ec0ff */
[----:B------:R-:W0:Y:S01]  /*0120*/  LDCU UR6, c[0x0][0x39c] ;  /* 0x00007380ff0677ac */ /* 0x000e220008000800 */
[----:B-1----:R-:W-:Y:S02]  /*0130*/  IMAD R0, R7, 0x10, R2 ;  /* 0x0000001007007824 */ /* 0x002fe400078e0202 */
[----:B----4-:R-:W-:-:S03]  /*0140*/  IMAD R6, R2, 0x10, R3 ;  /* 0x0000001002067824 */ /* 0x010fc600078e0203 */
[----:B---3--:R-:W-:Y:S02]  /*0150*/  ISETP.GE.AND P0, PT, R0, R9, PT ;  /* 0x000000090000720c */ /* 0x008fe40003f06270 */
[C---:B------:R-:W-:Y:S02]  /*0160*/  LEA R4, R6.reuse, UR7, 0x2 ;  /* 0x0000000706047c11 */ /* 0x040fe4000f8e10ff */
[C---:B------:R-:W-:Y:S02]  /*0170*/  LEA R5, R6.reuse, UR5, 0x2 ;  /* 0x0000000506057c11 */ /* 0x040fe4000f8e10ff */
[----:B0-----:R-:W-:Y:S01]  /*0180*/  ISETP.GE.AND P1, PT, R3, UR6, PT ;  /* 0x0000000603007c0c */ /* 0x001fe2000bf26270 */
[----:B------:R0:W-:Y:S01]  /*0190*/  STS [R4], R8 ;  /* 0x0000000804007388 */ /* 0x0001e20000000800 */
[----:B------:R-:W-:-:S03]  /*01a0*/  LEA R6, R6, UR4, 0x2 ;  /* 0x0000000406067c11 */ /* 0x000fc6000f8e10ff */
[----:B------:R0:W-:Y:S02]  /*01b0*/  STS [R5], R8 ;  /* 0x0000000805007388 */ /* 0x0001e40000000800 */
[----:B------:R-:W-:Y:S02]  /*01c0*/  @P0 VIADD R0, R9, 0xffffffff ;  /* 0xffffffff09000836 */ /* 0x000fe40000000000 */
[----:B------:R0:W-:Y:S01]  /*01d0*/  STS [R6], R11 ;  /* 0x0000000b06007388 */ /* 0x0001e20000000800 */
[----:B------:R-:W-:Y:S06]  /*01e0*/  BAR.SYNC.DEFER_BLOCKING 0x0 ;  /* 0x0000000000007b1d */ /* 0x000fec0000010000 */
[----:B--2---:R-:W-:Y:S05]  /*01f0*/  @P1 BRA `(.L_x_1) ;  /* 0x0000000400c01947 */ /* 0x004fea0003800000 */
[----:B------:R1:W2:Y:S01]  /*0200*/  LDS R10, [R4] ;  /* 0x00000000040a7984 */ /* 0x0002a20000000800 */
[----:B------:R-:W-:Y:S01]  /*0210*/  LOP3.LUT R7, RZ, R3, RZ, 0x33, !PT ;  /* 0x00000003ff077212 */ /* 0x000fe200078e33ff */
[----:B------:R-:W-:Y:S01]  /*0220*/  IMAD R12, R0, UR6, RZ ;  /* 0x00000006000c7c24 */ /* 0x000fe2000f8e02ff */
[----:B------:R-:W-:Y:S01]  /*0230*/  BSSY.RECONVERGENT B1, `(.L_x_2) ;  /* 0x0000025000017945 */ /* 0x000fe20003800200 */
[----:B------:R-:W-:Y:S02]  /*0240*/  IMAD.MOV.U32 R13, RZ, RZ, R3 ;  /* 0x000000ffff0d7224 */ /* 0x000fe400078e0003 */
[----:B0-----:R-:W-:-:S05]  /*0250*/  VIADD R11, R7, UR6 ;  /* 0x00000006070b7c36 */ /* 0x001fca0008000000 */
[----:B------:R-:W-:-:S04]  /*0260*/  LOP3.LUT R7, R11, 0x30, RZ, 0xc0, !PT ;  /* 0x000000300b077812 */ /* 0x000fc800078ec0ff */
[----:B------:R-:W-:Y:S02]  /*0270*/  ISETP.NE.AND P0, PT, R7, 0x30, PT ;  /* 0x000000300700780c */ /* 0x000fe40003f05270 */
[----:B------:R-:W-:-:S11]  /*0280*/  SHF.R.S32.HI R7, RZ, 0x1f, R12 ;  /* 0x0000001fff077819 */ /* 0x000fd6000001140c */
[----:B-1----:R-:W-:Y:S05]  /*0290*/  @!P0 BRA `(.L_x_3) ;  /* 0x0000000000788947 */ /* 0x002fea0003800000 */
[----:B------:R-:W0:Y:S01]  /*02a0*/  LDCU.64 UR10, c[0x0][0x380] ;  /* 0x00007000ff0a77ac */ /* 0x000e220008000a00 */
[----:B------:R-:W-:Y:S01]  /*02b0*/  IADD3 R9, P0, PT, R12, R3, RZ ;  /* 0x000000030c097210 */ /* 0x000fe20007f1e0ff */
[----:B------:R-:W-:Y:S01]  /*02c0*/  IMAD.MOV.U32 R13, RZ, RZ, R3 ;  /* 0x000000ffff0d7224 */ /* 0x000fe200078e0003 */
[----:B------:R-:W-:-:S03]  /*02d0*/  LEA.HI R8, R11, 0x1, RZ, 0x1c ;  /* 0x000000010b087811 */ /* 0x000fc600078fe0ff */
[----:B------:R-:W-:Y:S01]  /*02e0*/  IMAD.X R14, RZ, RZ, R7, P0 ;  /* 0x000000ffff0e7224 */ /* 0x000fe200000e0607 */
[----:B------:R-:W-:Y:S02]  /*02f0*/  LOP3.LUT R8, R8, 0x3, RZ, 0xc0, !PT ;  /* 0x0000000308087812 */ /* 0x000fe400078ec0ff */
[----:B0-----:R-:W-:-:S04]  /*0300*/  LEA R15, P1, R9, UR10, 0x2 ;  /* 0x0000000a090f7c11 */ /* 0x001fc8000f8210ff */
[----:B------:R-:W-:Y:S01]  /*0310*/  LEA.HI.X R9, R9, UR11, R14, 0x2, P1 ;  /* 0x0000000b09097c11 */ /* 0x000fe200088f140e */
[----:B------:R-:W-:-:S08]  /*0320*/  IMAD.MOV R14, RZ, RZ, -R8 ;  /* 0x000000ffff0e7224 */ /* 0x000fd000078e0a08 */
.L_x_7:
[----:B------:R-:W-:-:S05]  /*0330*/  IMAD.MOV.U32 R8, RZ, RZ, R15 ;  /* 0x000000ffff087224 */ /* 0x000fca00078e000f */
[----:B0-----:R-:W2:Y:S01]  /*0340*/  LDG.E R17, desc[UR8][R8.64] ;  /* 0x0000000808117981 */ /* 0x001ea2000c1e1900 */
[----:B------:R-:W-:Y:S01]  /*0350*/  VIADD R14, R14, 0x1 ;  /* 0x000000010e0e7836 */ /* 0x000fe20000000000 */
[----:B------:R-:W-:Y:S04]  /*0360*/  BSSY.RECONVERGENT B2, `(.L_x_4) ;  /* 0x000000d000027945 */ /* 0x000fe80003800200 */
[----:B------:R-:W-:Y:S02]  /*0370*/  ISETP.NE.AND P1, PT, R14, RZ, PT ;  /* 0x000000ff0e00720c */ /* 0x000fe40003f25270 */
[----:B--2---:R-:W-:-:S13]  /*0380*/  FSETP.GT.AND P0, PT, R17, R10, PT ;  /* 0x0000000a1100720b */ /* 0x004fda0003f04000 */
[----:B------:R-:W-:Y:S05]  /*0390*/  @P0 BRA `(.L_x_5) ;  /* 0x0000000000140947 */ /* 0x000fea0003800000 */
[----:B------:R-:W0:Y:S02]  /*03a0*/  LDS R8, [R5] ;  /* 0x0000000005087984 */ /* 0x000e240000000800 */
[----:B0-----:R-:W-:-:S13]  /*03b0*/  FSETP.GT.AND P0, PT, R17, R8, PT ;  /* 0x000000081100720b */ /* 0x001fda0003f04000 */
[----:B------:R-:W-:Y:S05]  /*03c0*/  @!P0 BRA `(.L_x_6) ;  /* 0x0000000000188947 */ /* 0x000fea0003800000 */
[----:B------:R0:W-:Y:S01]  /*03d0*/  STS [R5], R17 ;  /* 0x0000001105007388 */ /* 0x0001e20000000800 */
[----:B------:R-:W-:Y:S05]  /*03e0*/  BRA `(.L_x_6) ;  /* 0x0000000000107947 */ /* 0x000fea0003800000 */
.L_x_5:
[----:B------:R0:W-:Y:S04]  /*03f0*/  STS [R5], R10 ;  /* 0x0000000a05007388 */ /* 0x0001e80000000800 */
[----:B------:R1:W-:Y:S04]  /*0400*/  STS [R4], R17 ;  /* 0x0000001104007388 */ /* 0x0003e80000000800 */
[----:B------:R1:W-:Y:S01]  /*0410*/  STS [R6], R13 ;  /* 0x0000000d06007388 */ /* 0x0003e20000000800 */
[----:B0-----:R-:W-:-:S07]  /*0420*/  IMAD.MOV.U32 R10, RZ, RZ, R17 ;  /* 0x000000ffff0a7224 */ /* 0x001fce00078e0011 */
.L_x_6:
[----:B------:R-:W-:Y:S05]  /*0430*/  BSYNC.RECONVERGENT B2 ;  /* 0x0000000000027941 */ /* 0x000fea0003800200 */
.L_x_4:
[----:B------:R-:W-:Y:S01]  /*0440*/  IADD3 R15, P0, PT, R15, 0x40, RZ ;  /* 0x000000400f0f7810 */ /* 0x000fe20007f1e0ff */
[----:B-1----:R-:W-:-:S04]  /*0450*/  VIADD R13, R13, 0x10 ;  /* 0x000000100d0d7836 */ /* 0x002fc80000000000 */
[----:B------:R-:W-:Y:S01]  /*0460*/  IMAD.X R9, RZ, RZ, R9, P0 ;  /* 0x000000ffff097224 */ /* 0x000fe200000e0609 */
[----:B------:R-:W-:Y:S07]  /*0470*/  @P1 BRA `(.L_x_7) ;  /* 0xfffffffc00ac1947 */ /* 0x000fee000383ffff */
.L_x_3:
[----:B------:R-:W-:Y:S05]  /*0480*/  BSYNC.RECONVERGENT B1 ;  /* 0x0000000000017941 */ /* 0x000fea0003800200 */
.L_x_2:
[----:B------:R-:W-:-:S13]  /*0490*/  ISETP.GE.U32.AND P0, PT, R11, 0x30, PT ;  /* 0x000000300b00780c */ /* 0x000fda0003f06070 */
[----:B------:R-:W-:Y:S05]  /*04a0*/  @!P0 BRA `(.L_x_1) ;  /* 0x0000000400148947 */ /* 0x000fea0003800000 */
[----:B------:R-:W-:-:S07]  /*04b0*/  VIADD R11, R13, 0x20 ;  /* 0x000000200d0b7836 */ /* 0x000fce0000000000 */
.L_x_19:
[----:B---3--:R-:W-:-:S05]  /*04c0*/  VIADD R15, R11, 0xffffffe0 ;  /* 0xffffffe00b0f7836 */ /* 0x008fca0000000000 */
[----:B------:R-:W-:-:S05]  /*04d0*/  IADD3 R9, P0, PT, R12, R15, RZ ;  /* 0x0000000f0c097210 */ /* 0x000fca0007f1e0ff */
[----:B-1----:R-:W-:Y:S01]  /*04e0*/  IMAD.X R14, RZ, RZ, R7, P0 ;  /* 0x000000ffff0e7224 */ /* 0x002fe200000e0607 */
[----:B------:R-:W-:-:S04]  /*04f0*/  LEA R8, P0, R9, UR12, 0x2 ;  /* 0x0000000c09087c11 */ /* 0x000fc8000f8010ff */
[----:B------:R-:W-:-:S05]  /*0500*/  LEA.HI.X R9, R9, UR13, R14, 0x2, P0 ;  /* 0x0000000d09097c11 */ /* 0x000fca00080f140e */
[----:B------:R-:W2:Y:S04]  /*0510*/  LDG.E R14, desc[UR8][R8.64] ;  /* 0x00000008080e7981 */ /* 0x000ea8000c1e1900 */
[----:B----4-:R-:W3:Y:S01]  /*0520*/  LDG.E R16, desc[UR8][R8.64+0x40] ;  /* 0x0000400808107981 */ /* 0x010ee2000c1e1900 */
[----:B------:R-:W-:Y:S01]  /*0530*/  BSSY.RECONVERGENT B1, `(.L_x_8) ;  /* 0x000000d000017945 */ /* 0x000fe20003800200 */
[----:B--2---:R-:W-:-:S13]  /*0540*/  FSETP.GT.AND P0, PT, R14, R10, PT ;  /* 0x0000000a0e00720b */ /* 0x004fda0003f04000 */
[----:B------:R1:W-:Y:S01]  /*0550*/  @P0 STS [R5], R10 ;  /* 0x0000000a05000388 */ /* 0x0003e20000000800 */
[----:B------:R-:W-:-:S03]  /*0560*/  @P0 IMAD.MOV.U32 R13, RZ, RZ, R10 ;  /* 0x000000ffff0d0224 */ /* 0x000fc600078e000a */
[----:B------:R2:W-:Y:S04]  /*0570*/  @P0 STS [R4], R14 ;  /* 0x0000000e04000388 */ /* 0x0005e80000000800 */
[----:B------:R2:W-:Y:S01]  /*0580*/  @P0 STS [R6], R15 ;  /* 0x0000000f06000388 */ /* 0x0005e20000000800 */
[----:B-1----:R-:W-:-:S05]  /*0590*/  @P0 IMAD.MOV.U32 R10, RZ, RZ, R14 ;  /* 0x000000ffff0a0224 */ /* 0x002fca00078e000e */
[----:B---3--:R-:W-:Y:S01]  /*05a0*/  FSETP.GT.AND P1, PT, R16, R10, PT ;  /* 0x0000000a1000720b */ /* 0x008fe20003f24000 */
[----:B------:R-:W-:-:S12]  /*05b0*/  @P0 BRA `(.L_x_9) ;  /* 0x0000000000100947 */ /* 0x000fd80003800000 */
[----:B------:R-:W1:Y:S02]  /*05c0*/  LDS R13, [R5] ;  /* 0x00000000050d7984 */ /* 0x000e640000000800 */
[----:B-1----:R-:W-:-:S13]  /*05d0*/  FSETP.GT.AND P0, PT, R14, R13, PT ;  /* 0x0000000d0e00720b */ /* 0x002fda0003f04000 */
[----:B------:R1:W-:Y:S01]  /*05e0*/  @P0 STS [R5], R14 ;  /* 0x0000000e05000388 */ /* 0x0003e20000000800 */
[----:B------:R-:W-:-:S07]  /*05f0*/  @P0 IMAD.MOV.U32 R13, RZ, RZ, R14 ;  /* 0x000000ffff0d0224 */ /* 0x000fce00078e000e */
.L_x_9:
[----:B------:R-:W-:Y:S05]  /*0600*/  BSYNC.RECONVERGENT B1 ;  /* 0x0000000000017941 */ /* 0x000fea0003800200 */
.L_x_8:
[----:B------:R-:W-:Y:S04]  /*0610*/  BSSY.RECONVERGENT B1, `(.L_x_10) ;  /* 0x000000d000017945 */ /* 0x000fe80003800200 */
[----:B------:R-:W-:Y:S05]  /*0620*/  @P1 BRA `(.L_x_11) ;  /* 0x0000000000141947 */ /* 0x000fea0003800000 */
[----:B------:R-:W-:-:S13]  /*0630*/  FSETP.GT.AND P0, PT, R16, R13, PT ;  /* 0x0000000d1000720b */ /* 0x000fda0003f04000 */
[----:B------:R-:W-:Y:S05]  /*0640*/  @!P0 BRA `(.L_x_12) ;  /* 0x0000000000248947 */ /* 0x000fea0003800000 */
[----:B------:R4:W-:Y:S01]  /*0650*/  STS [R5], R16 ;  /* 0x0000001005007388 */ /* 0x0009e20000000800 */
[----:B------:R-:W-:Y:S01]  /*0660*/  IMAD.MOV.U32 R13, RZ, RZ, R16 ;  /* 0x000000ffff0d7224 */ /* 0x000fe200078e0010 */
[----:B------:R-:W-:Y:S06]  /*0670*/  BRA `(.L_x_12) ;  /* 0x0000000000187947 */ /* 0x000fec0003800000 */
.L_x_11:
[----:B--2---:R-:W-:Y:S01]  /*0680*/  VIADD R15, R11, 0xfffffff0 ;  /* 0xfffffff00b0f7836 */ /* 0x004fe20000000000 */
[----:B------:R2:W-:Y:S01]  /*0690*/  STS [R5], R10 ;  /* 0x0000000a05007388 */ /* 0x0005e20000000800 */
[----:B------:R-:W-:-:S03]  /*06a0*/  IMAD.MOV.U32 R13, RZ, RZ, R10 ;  /* 0x000000ffff0d7224 */ /* 0x000fc600078e000a */
[----:B------:R3:W-:Y:S04]  /*06b0*/  STS [R4], R16 ;  /* 0x0000001004007388 */ /* 0x0007e80000000800 */
[----:B------:R3:W-:Y:S01]  /*06c0*/  STS [R6], R15 ;  /* 0x0000000f06007388 */ /* 0x0007e20000000800 */
[----:B--2---:R-:W-:-:S07]  /*06d0*/  IMAD.MOV.U32 R10, RZ, RZ, R16 ;  /* 0x000000ffff0a7224 */ /* 0x004fce00078e0010 */
.L_x_12:
[----:B------:R-:W-:Y:S05]  /*06e0*/  BSYNC.RECONVERGENT B1 ;  /* 0x0000000000017941 */ /* 0x000fea0003800200 */
.L_x_10:
[----:B-12---:R-:W2:Y:S01]  /*06f0*/  LDG.E R14, desc[UR8][R8.64+0x80] ;  /* 0x00008008080e7981 */ /* 0x006ea2000c1e1900 */
[----:B------:R-:W-:Y:S01]  /*0700*/  BSSY.RECONVERGENT B1, `(.L_x_13) ;  /* 0x000000d000017945 */ /* 0x000fe20003800200 */
[----:B--2---:R-:W-:-:S13]  /*0710*/  FSETP.GT.AND P0, PT, R14, R10, PT ;  /* 0x0000000a0e00720b */ /* 0x004fda0003f04000 */
[----:B------:R-:W-:Y:S05]  /*0720*/  @P0 BRA `(.L_x_14) ;  /* 0x0000000000140947 */ /* 0x000fea0003800000 */
[----:B------:R-:W-:-:S13]  /*0730*/  FSETP.GT.AND P0, PT, R14, R13, PT ;  /* 0x0000000d0e00720b */ /* 0x000fda0003f04000 */
[----:B------:R-:W-:Y:S05]  /*0740*/  @!P0 BRA `(.L_x_15) ;  /* 0x0000000000208947 */ /* 0x000fea0003800000 */
[----:B------:R1:W-:Y:S01]  /*0750*/  STS [R5], R14 ;  /* 0x0000000e05007388 */ /* 0x0003e20000000800 */
[----:B------:R-:W-:Y:S01]  /*0760*/  IMAD.MOV.U32 R13, RZ, RZ, R14 ;  /* 0x000000ffff0d7224 */ /* 0x000fe200078e000e */
[----:B------:R-:W-:Y:S06]  /*0770*/  BRA `(.L_x_15) ;  /* 0x0000000000147947 */ /* 0x000fec0003800000 */
.L_x_14:
[----:B------:R1:W-:Y:S01]  /*0780*/  STS [R5], R10 ;  /* 0x0000000a05007388 */ /* 0x0003e20000000800 */
[----:B------:R-:W-:-:S03]  /*0790*/  IMAD.MOV.U32 R13, RZ, RZ, R10 ;  /* 0x000000ffff0d7224 */ /* 0x000fc600078e000a */
[----:B------:R2:W-:Y:S04]  /*07a0*/  STS [R4], R14 ;  /* 0x0000000e04007388 */ /* 0x0005e80000000800 */
[----:B------:R2:W-:Y:S01]  /*07b0*/  STS [R6], R11 ;  /* 0x0000000b06007388 */ /* 0x0005e20000000800 */
[----:B-1----:R-:W-:-:S07]  /*07c0*/  IMAD.MOV.U32 R10, RZ, RZ, R14 ;  /* 0x000000ffff0a7224 */ /* 0x002fce00078e000e */
.L_x_15:
[----:B------:R-:W-:Y:S05]  /*07d0*/  BSYNC.RECONVERGENT B1 ;  /* 0x0000000000017941 */ /* 0x000fea0003800200 */
.L_x_13:
[----:B------:R-:W5:Y:S01]  /*07e0*/  LDG.E R8, desc[UR8][R8.64+0xc0] ;  /* 0x0000c00808087981 */ /* 0x000f62000c1e1900 */
[----:B------:R-:W-:Y:S01]  /*07f0*/  BSSY.RECONVERGENT B1, `(.L_x_16) ;  /* 0x000000c000017945 */ /* 0x000fe20003800200 */
[----:B-----5:R-:W-:-:S13]  /*0800*/  FSETP.GT.AND P0, PT, R8, R10, PT ;  /* 0x0000000a0800720b */ /* 0x020fda0003f04000 */
[----:B------:R-:W-:Y:S05]  /*0810*/  @P0 BRA `(.L_x_17) ;  /* 0x0000000000100947 */ /* 0x000fea0003800000 */
[----:B------:R-:W-:-:S13]  /*0820*/  FSETP.GT.AND P0, PT, R8, R13, PT ;  /* 0x0000000d0800720b */ /* 0x000fda0003f04000 */
[----:B------:R-:W-:Y:S05]  /*0830*/  @!P0 BRA `(.L_x_18) ;  /* 0x00000000001c8947 */ /* 0x000fea0003800000 */
[----:B------:R0:W-:Y:S01]  /*0840*/  STS [R5], R8 ;  /* 0x0000000805007388 */ /* 0x0001e20000000800 */
[----:B------:R-:W-:Y:S05]  /*0850*/  BRA `(.L_x_18) ;  /* 0x0000000000147947 */ /* 0x000fea0003800000 */
.L_x_17:
[----:B------:R-:W-:Y:S01]  /*0860*/  VIADD R9, R11, 0x10 ;  /* 0x000000100b097836 */ /* 0x000fe20000000000 */
[----:B------:R5:W-:Y:S04]  /*0870*/  STS [R5], R10 ;  /* 0x0000000a05007388 */ /* 0x000be80000000800 */
[----:B------:R0:W-:Y:S04]  /*0880*/  STS [R4], R8 ;  /* 0x0000000804007388 */ /* 0x0001e80000000800 */
[----:B------:R0:W-:Y:S01]  /*0890*/  STS [R6], R9 ;  /* 0x0000000906007388 */ /* 0x0001e20000000800 */
[----:B-----5:R-:W-:-:S07]  /*08a0*/  IMAD.MOV.U32 R10, RZ, RZ, R8 ;  /* 0x000000ffff0a7224 */ /* 0x020fce00078e0008 */
.L_x_18:
[----:B------:R-:W-:Y:S05]  /*08b0*/  BSYNC.RECONVERGENT B1 ;  /* 0x0000000000017941 */ /* 0x000fea0003800200 */
.L_x_16:
[C---:B0-----:R-:W-:Y:S02]  /*08c0*/  VIADD R8, R11.reuse, 0x20 ;  /* 0x000000200b087836 */ /* 0x041fe40000000000 */
[----:B--2---:R-:W-:-:S03]  /*08d0*/  VIADD R11, R11, 0x40 ;  /* 0x000000400b0b7836 */ /* 0x004fc60000000000 */
[----:B------:R-:W-:-:S13]  /*08e0*/  ISETP.GE.AND P0, PT, R8, UR14, PT ;  /* 0x0000000e08007c0c */ /* 0x000fda000bf06270 */
[----:B------:R-:W-:Y:S05]  /*08f0*/  @!P0 BRA `(.L_x_19) ;  /* 0xfffffff800f08947 */ /* 0x000fea000383ffff */
.L_x_1:
[----:B------:R-:W-:Y:S05]  /*0900*/  BSYNC.RECONVERGENT B0 ;  /* 0x0000000000007941 */ /* 0x000fea0003800200 */
.L_x_0:
[----:B------:R-:W-:Y:S01]  /*0910*/  BAR.SYNC.DEFER_BLOCKING 0x0 ;  /* 0x0000000000007b1d */ /* 0x000fe20000010000 */
[----:B------:R-:W-:-:S05]  /*0920*/  ISETP.GT.U32.AND P0, PT, R3, 0x7, PT ;  /* 0x000000070300780c */ /* 0x000fca0003f04070 */
[----:B------:R-:W-:Y:S08]  /*0930*/  BSSY.RECONVERGENT B0, `(.L_x_20) ;  /* 0x0000013000007945 */ /* 0x000ff00003800200 */
[----:B------:R-:W-:Y:S05]  /*0940*/  @P0 BRA `(.L_x_21) ;  /* 0x0000000000440947 */ /* 0x000fea0003800000 */
[----:B------:R-:W-:Y:S01]  /*0950*/  LDS R7, [R4+0x20] ;  /* 0x0000200004077984 */ /* 0x000fe20000000800 */
[----:B------:R-:W-:Y:S03]  /*0960*/  BSSY.RECONVERGENT B1, `(.L_x_22) ;  /* 0x000000d000017945 */ /* 0x000fe60003800200 */
[----:B0-----:R-:W0:Y:S02]  /*0970*/  LDS R8, [R4] ;  /* 0x0000000004087984 */ /* 0x001e240000000800 */
[----:B0-----:R-:W-:-:S13]  /*0980*/  FSETP.GT.AND P1, PT, R7, R8, PT ;  /* 0x000000080700720b */ /* 0x001fda0003f24000 */
[----:B------:R-:W0:Y:S04]  /*0990*/  @P1 LDS R9, [R6+0x20] ;  /* 0x0000200006091984 */ /* 0x000e280000000800 */
[----:B------:R0:W-:Y:S04]  /*09a0*/  @P1 STS [R5], R8 ;  /* 0x0000000805001388 */ /* 0x0001e80000000800 */
[----:B------:R0:W-:Y:S04]  /*09b0*/  @P1 STS [R4], R7 ;  /* 0x0000000704001388 */ /* 0x0001e80000000800 */
[----:B0-----:R0:W-:Y:S04]  /*09c0*/  @P1 STS [R6], R9 ;  /* 0x0000000906001388 */ /* 0x0011e80000000800 */
[----:B--2---:R0:W2:Y:S01]  /*09d0*/  LDS R10, [R5+0x20] ;  /* 0x00002000050a7984 */ /* 0x0040a20000000800 */
[----:B------:R-:W-:Y:S05]  /*09e0*/  @P1 BRA `(.L_x_23) ;  /* 0x0000000000101947 */ /* 0x000fea0003800000 */
[----:B------:R-:W5:Y:S02]  /*09f0*/  LDS R8, [R5] ;  /* 0x0000000005087984 */ /* 0x000f640000000800 */
[----:B-----5:R-:W-:-:S13]  /*0a00*/  FSETP.GT.AND P1, PT, R7, R8, PT ;  /* 0x000000080700720b */ /* 0x020fda0003f24000 */
[----:B------:R0:W-:Y:S01]  /*0a10*/  @P1 STS [R5], R7 ;  /* 0x0000000705001388 */ /* 0x0001e20000000800 */
[----:B------:R-:W-:-:S07]  /*0a20*/  @P1 IMAD.MOV.U32 R8, RZ, RZ, R7 ;  /* 0x000000ffff081224 */ /* 0x000fce00078e0007 */
.L_x_23:
[----:B------:R-:W-:Y:S05]  /*0a30*/  BSYNC.RECONVERGENT B1 ;  /* 0x0000000000017941 */ /* 0x000fea0003800200 */
.L_x_22:
[----:B--2---:R-:W-:-:S13]  /*0a40*/  FSETP.GT.AND P1, PT, R10, R8, PT ;  /* 0x000000080a00720b */ /* 0x004fda0003f24000 */
[----:B------:R2:W-:Y:S02]  /*0a50*/  @P1 STS [R5], R10 ;  /* 0x0000000a05001388 */ /* 0x0005e40000000800 */
.L_x_21:
[----:B------:R-:W-:Y:S05]  /*0a60*/  BSYNC.RECONVERGENT B0 ;  /* 0x0000000000007941 */ /* 0x000fea0003800200 */
.L_x_20:
[----:B------:R-:W-:Y:S06]  /*0a70*/  BAR.SYNC.DEFER_BLOCKING 0x0 ;  /* 0x0000000000007b1d */ /* 0x000fec0000010000 */
[----:B------:R-:W-:Y:S04]  /*0a80*/  BSSY.RECONVERGENT B0, `(.L_x_24) ;  /* 0x0000015000007945 */ /* 0x000fe80003800200 */
[----:B------:R-:W-:Y:S05]  /*0a90*/  @P0 BRA `(.L_x_25) ;  /* 0x00000000004c0947 */ /* 0x000fea0003800000 */
[----:B0-----:R-:W-:Y:S01]  /*0aa0*/  LDS R7, [R4+0x10] ;  /* 0x0000100004077984 */ /* 0x001fe20000000800 */
[----:B------:R-:W-:Y:S03]  /*0ab0*/  BSSY.RECONVERGENT B1, `(.L_x_26) ;  /* 0x000000e000017945 */ /* 0x000fe60003800200 */
[----:B------:R-:W0:Y:S02]  /*0ac0*/  LDS R8, [R4] ;  /* 0x0000000004087984 */ /* 0x000e240000000800 */
[----:B0-----:R-:W-:-:S13]  /*0ad0*/  FSETP.GT.AND P1, PT, R7, R8, PT ;  /* 0x000000080700720b */ /* 0x001fda0003f24000 */
[----:B------:R-:W-:Y:S05]  /*0ae0*/  @P1 BRA `(.L_x_27) ;  /* 0x0000000000181947 */ /* 0x000fea0003800000 */
[----:B------:R-:W0:Y:S02]  /*0af0*/  LDS R8, [R5] ;  /* 0x0000000005087984 */ /* 0x000e240000000800 */
[----:B0-----:R-:W-:-:S13]  /*0b00*/  FSETP.GT.AND P1, PT, R7, R8, PT ;  /* 0x000000080700720b */ /* 0x001fda0003f24000 */
[----:B------:R-:W-:Y:S05]  /*0b10*/  @!P1 BRA `(.L_x_28) ;  /* 0x00000000001c9947 */ /* 0x000fea0003800000 */
[----:B------:R0:W-:Y:S01]  /*0b20*/  STS [R5], R7 ;  /* 0x0000000705007388 */ /* 0x0001e20000000800 */
[----:B------:R-:W-:Y:S01]  /*0b30*/  IMAD.MOV.U32 R8, RZ, RZ, R7 ;  /* 0x000000ffff087224 */ /* 0x000fe200078e0007 */
[----:B------:R-:W-:Y:S06]  /*0b40*/  BRA `(.L_x_28) ;  /* 0x0000000000107947 */ /* 0x000fec0003800000 */
.L_x_27:
[----:B------:R-:W0:Y:S04]  /*0b50*/  LDS R9, [R6+0x10] ;  /* 0x0000100006097984 */ /* 0x000e280000000800 */
[----:B------:R0:W-:Y:S04]  /*0b60*/  STS [R5], R8 ;  /* 0x0000000805007388 */ /* 0x0001e80000000800 */
[----:B------:R0:W-:Y:S04]  /*0b70*/  STS [R4], R7 ;  /* 0x0000000704007388 */ /* 0x0001e80000000800 */
[----:B0-----:R0:W-:Y:S02]  /*0b80*/  STS [R6], R9 ;  /* 0x0000000906007388 */ /* 0x0011e40000000800 */
.L_x_28:
[----:B------:R-:W-:Y:S05]  /*0b90*/  BSYNC.RECONVERGENT B1 ;  /* 0x0000000000017941 */ /* 0x000fea0003800200 */
.L_x_26:
[----:B0-----:R-:W0:Y:S02]  /*0ba0*/  LDS R7, [R5+0x10] ;  /* 0x0000100005077984 */ /* 0x001e240000000800 */
[----:B0-----:R-:W-:-:S13]  /*0bb0*/  FSETP.GT.AND P1, PT, R7, R8, PT ;  /* 0x000000080700720b */ /* 0x001fda0003f24000 */
[----:B------:R0:W-:Y:S02]  /*0bc0*/  @P1 STS [R5], R7 ;  /* 0x0000000705001388 */ /* 0x0001e40000000800 */
.L_x_25:
[----:B------:R-:W-:Y:S05]  /*0bd0*/  BSYNC.RECONVERGENT B0 ;  /* 0x0000000000007941 */ /* 0x000fea0003800200 */
.L_x_24:
        /* <DEDUP_REMOVED lines=14> */
.L_x_32:
[----:B------:R-:W0:Y:S04]  /*0cc0*/  LDS R9, [R6+0x8] ;  /* 0x0000080006097984 */ /* 0x000e280000000800 */
[----:B------:R0:W-:Y:S04]  /*0cd0*/  STS [R5], R8 ;  /* 0x0000000805007388 */ /* 0x0001e80000000800 */
[----:B------:R0:W-:Y:S04]  /*0ce0*/  STS [R4], R7 ;  /* 0x0000000704007388 */ /* 0x0001e80000000800 */
[----:B0-----:R0:W-:Y:S02]  /*0cf0*/  STS [R6], R9 ;  /* 0x0000000906007388 */ /* 0x0011e40000000800 */
.L_x_33:
[----:B------:R-:W-:Y:S05]  /*0d00*/  BSYNC.RECONVERGENT B1 ;  /* 0x0000000000017941 */ /* 0x000fea0003800200 */
.L_x_31:
[----:B0-----:R-:W0:Y:S02]  /*0d10*/  LDS R7, [R5+0x8] ;  /* 0x0000080005077984 */ /* 0x001e240000000800 */
[----:B0-----:R-:W-:-:S13]  /*0d20*/  FSETP.GT.AND P1, PT, R7, R8, PT ;  /* 0x000000080700720b */ /* 0x001fda0003f24000 */
[----:B------:R0:W-:Y:S02]  /*0d30*/  @P1 STS [R5], R7 ;  /* 0x0000000705001388 */ /* 0x0001e40000000800 */
.L_x_30:
[----:B------:R-:W-:Y:S05]  /*0d40*/  BSYNC.RECONVERGENT B0 ;  /* 0x0000000000007941 */ /* 0x000fea0003800200 */
.L_x_29:
        /* <DEDUP_REMOVED lines=14> */
.L_x_37:
[----:B------:R-:W0:Y:S04]  /*0e30*/  LDS R9, [R6+0x4] ;  /* 0x0000040006097984 */ /* 0x000e280000000800 */
[----:B------:R0:W-:Y:S04]  /*0e40*/  STS [R5], R8 ;  /* 0x0000000805007388 */ /* 0x0001e80000000800 */
[----:B------:R0:W-:Y:S04]  /*0e50*/  STS [R4], R7 ;  /* 0x0000000704007388 */ /* 0x0001e80000000800 */
[----:B0-----:R0:W-:Y:S02]  /*0e60*/  STS [R6], R9 ;  /* 0x0000000906007388 */ /* 0x0011e40000000800 */
.L_x_38:
[----:B------:R-:W-:Y:S05]  /*0e70*/  BSYNC.RECONVERGENT B1 ;  /* 0x0000000000017941 */ /* 0x000fea0003800200 */
.L_x_36:
[----:B---3--:R-:W3:Y:S02]  /*0e80*/  LDS R4, [R5+0x4] ;  /* 0x0000040005047984 */ /* 0x008ee40000000800 */
[----:B---3--:R-:W-:-:S13]  /*0e90*/  FSETP.GT.AND P0, PT, R4, R8, PT ;  /* 0x000000080400720b */ /* 0x008fda0003f04000 */
[----:B------:R3:W-:Y:S02]  /*0ea0*/  @P0 STS [R5], R4 ;  /* 0x0000000405000388 */ /* 0x0007e40000000800 */
.L_x_35:
[----:B------:R-:W-:Y:S05]  /*0eb0*/  BSYNC.RECONVERGENT B0 ;  /* 0x0000000000007941 */ /* 0x000fea0003800200 */
.L_x_34:
[----:B------:R-:W-:Y:S01]  /*0ec0*/  BAR.SYNC.DEFER_BLOCKING 0x0 ;  /* 0x0000000000007b1d */ /* 0x000fe20000010000 */
[----:B------:R-:W-:-:S05]  /*0ed0*/  ISETP.GT.AND P0, PT, R3, 0x7, PT ;  /* 0x000000070300780c */ /* 0x000fca0003f04270 */
[----:B------:R-:W-:Y:S08]  /*0ee0*/  BSSY.RECONVERGENT B0, `(.L_x_39) ;  /* 0x000004c000007945 */ /* 0x000ff00003800200 */
[----:B------:R-:W-:Y:S05]  /*0ef0*/  @P0 BRA `(.L_x_40) ;  /* 0x0000000000b00947 */ /* 0x000fea0003800000 */
[----:B0--3--:R-:W-:-:S05]  /*0f00*/  IMAD.MOV.U32 R4, RZ, RZ, -0x6 ;  /* 0xfffffffaff047424 */ /* 0x009fca00078e00ff */
[----:B------:R-:W-:-:S05]  /*0f10*/  VIADDMNMX.U32 R3, R3, R4, 0x2, PT ;  /* 0x0000000203037446 */ /* 0x000fca0003800004 */
[----:B------:R-:W-:-:S04]  /*0f20*/  IMAD.SHL.U32 R3, R3, 0x4, RZ ;  /* 0x0000000403037824 */ /* 0x000fc800078e00ff */
[----:B------:R-:W1:Y:S02]  /*0f30*/  LDC R4, c[0x2][R3] ;  /* 0x0080000003047b82 */ /* 0x000e640000000800 */
[----:B-12-4-:R-:W-:-:S04]  /*0f40*/  SHF.R.S32.HI R5, RZ, 0x1f, R4 ;  /* 0x0000001fff057819 */ /* 0x016fc80000011404 */
.L_x_110:
[----:B------:R-:W-:Y:S05]  /*0f50*/  BRX R4 -0xf60                                                   (*"BRANCH_TARGETS .L_x_111,.L_x_112,.L_x_113"*) ;  /* 0xfffffff004287949 */ /* 0x000fea000383ffff */
.L_x_112:
[C---:B------:R-:W-:Y:S01]  /*0f60*/  LEA R8, R2.reuse, UR7, 0x6 ;  /* 0x0000000702087c11 */ /* 0x040fe2000f8e30ff */
[----:B------:R-:W-:Y:S01]  /*0f70*/  UMOV UR10, 0xa0b5ed8d ;  /* 0xa0b5ed8d000a7882 */ /* 0x000fe20000000000 */
[----:B------:R-:W-:Y:S01]  /*0f80*/  UMOV UR11, 0x3eb0c6f7 ;  /* 0x3eb0c6f7000b7882 */ /* 0x000fe20000000000 */
[----:B------:R-:W-:Y:S01]  /*0f90*/  LEA R12, R2, UR5, 0x6 ;  /* 0x00000005020c7c11 */ /* 0x000fe2000f8e30ff */
[----:B------:R-:W-:Y:S01]  /*0fa0*/  IMAD.MOV.U32 R2, RZ, RZ, 0x1 ;  /* 0x00000001ff027424 */ /* 0x000fe200078e00ff */
[----:B------:R-:W0:Y:S01]  /*0fb0*/  LDS R10, [R8] ;  /* 0x00000000080a7984 */ /* 0x000e220000000800 */
[----:B------:R-:W-:Y:S03]  /*0fc0*/  BSSY.RECONVERGENT B1, `(.L_x_41) ;  /* 0x0000014000017945 */ /* 0x000fe60003800200 */
[----:B------:R-:W1:Y:S01]  /*0fd0*/  LDS R12, [R12] ;  /* 0x000000000c0c7984 */ /* 0x000e620000000800 */
[----:B0-----:R-:W0:Y:S02]  /*0fe0*/  F2F.F64.F32 R4, R10 ;  /* 0x0000000a00047310 */ /* 0x001e240000201800 */
[----:B0-----:R-:W-:-:S06]  /*0ff0*/  DADD R4, R4, UR10 ;  /* 0x0000000a04047e29 */ /* 0x001fcc0008000000 */
[----:B------:R-:W0:Y:S02]  /*1000*/  MUFU.RCP64H R3, R5 ;  /* 0x0000000500037308 */ /* 0x000e240000001800 */
[----:B0-----:R-:W-:-:S08]  /*1010*/  DFMA R6, -R4, R2, 1 ;  /* 0x3ff000000406742b */ /* 0x001fd00000000102 */
[----:B------:R-:W-:-:S08]  /*1020*/  DFMA R6, R6, R6, R6 ;  /* 0x000000060606722b */ /* 0x000fd00000000006 */
[----:B------:R-:W-:Y:S02]  /*1030*/  DFMA R2, R2, R6, R2 ;  /* 0x000000060202722b */ /* 0x000fe40000000002 */
[----:B-1----:R-:W0:Y:S06]  /*1040*/  F2F.F64.F32 R6, R12 ;  /* 0x0000000c00067310 */ /* 0x002e2c0000201800 */
[----:B------:R-:W-:-:S08]  /*1050*/  DFMA R8, -R4, R2, 1 ;  /* 0x3ff000000408742b */ /* 0x000fd00000000102 */
[----:B------:R-:W-:Y:S01]  /*1060*/  DFMA R2, R2, R8, R2 ;  /* 0x000000080202722b */ /* 0x000fe20000000002 */
[----:B0-----:R-:W-:-:S07]  /*1070*/  FSETP.GEU.AND P1, PT, |R7|, 6.5827683646048100446e-37, PT ;  /* 0x036000000700780b */ /* 0x001fce0003f2e200 */
[----:B------:R-:W-:-:S08]  /*1080*/  DMUL R8, R6, R2 ;  /* 0x0000000206087228 */ /* 0x000fd00000000000 */
[----:B------:R-:W-:-:S08]  /*1090*/  DFMA R10, -R4, R8, R6 ;  /* 0x00000008040a722b */ /* 0x000fd00000000106 */
[----:B------:R-:W-:-:S10]  /*10a0*/  DFMA R2, R2, R10, R8 ;  /* 0x0000000a0202722b */ /* 0x000fd40000000008 */
[----:B------:R-:W-:-:S05]  /*10b0*/  FFMA R8, RZ, R5, R3 ;  /* 0x00000005ff087223 */ /* 0x000fca0000000003 */
[----:B------:R-:W-:-:S13]  /*10c0*/  FSETP.GT.AND P0, PT, |R8|, 1.469367938527859385e-39, PT ;  /* 0x001000000800780b */ /* 0x000fda0003f04200 */
[----:B------:R-:W-:Y:S05]  /*10d0*/  @P0 BRA P1, `(.L_x_42) ;  /* 0x0000000000080947 */ /* 0x000fea0000800000 */
[----:B------:R-:W-:-:S07]  /*10e0*/  MOV R10, 0x1100 ;  /* 0x00001100000a7802 */ /* 0x000fce0000000f00 */
[----:B------:R-:W-:Y:S05]  /*10f0*/  CALL.REL.NOINC `($__internal_0_$__cuda_sm20_div_rn_f64_full) ;  /* 0x0000000000b07944 */ /* 0x000fea0003c00000 */
.L_x_42:
[----:B------:R-:W-:Y:S05]  /*1100*/  BSYNC.RECONVERGENT B1 ;  /* 0x0000000000017941 */ /* 0x000fea0003800200 */
.L_x_41:
[----:B------:R-:W0:Y:S01]  /*1110*/  LDC.64 R4, c[0x0][0x388] ;  /* 0x0000e200ff047b82 */ /* 0x000e220000000a00 */
[----:B------:R-:W1:Y:S01]  /*1120*/  F2F.F32.F64 R3, R2 ;  /* 0x0000000200037310 */ /* 0x000e620000301000 */
[----:B0-----:R-:W-:-:S05]  /*1130*/  IMAD.WIDE R4, R0, 0x4, R4 ;  /* 0x0000000400047825 */ /* 0x001fca00078e0204 */
[----:B-1----:R-:W-:Y:S01]  /*1140*/  STG.E desc[UR8][R4.64], R3 ;  /* 0x0000000304007986 */ /* 0x002fe2000c101908 */
[----:B------:R-:W-:Y:S05]  /*1150*/  EXIT ;  /* 0x000000000000794d */ /* 0x000fea0003800000 */
.L_x_111:
[----:B------:R-:W-:Y:S02]  /*1160*/  LEA R5, R2, UR7, 0x6 ;  /* 0x0000000702057c11 */ /* 0x000fe4000f8e30ff */
[----:B------:R-:W0:Y:S04]  /*1170*/  LDC.64 R2, c[0x0][0x388] ;  /* 0x0000e200ff027b82 */ /* 0x000e280000000a00 */
[----:B------:R-:W1:Y:S01]  /*1180*/  LDS R5, [R5] ;  /* 0x0000000005057984 */ /* 0x000e620000000800 */
[----:B0-----:R-:W-:-:S05]  /*1190*/  IMAD.WIDE R2, R0, 0x4, R2 ;  /* 0x0000000400027825 */ /* 0x001fca00078e0202 */
[----:B-1----:R-:W-:Y:S01]  /*11a0*/  STG.E desc[UR8][R2.64], R5 ;  /* 0x0000000502007986 */ /* 0x002fe2000c101908 */
[----:B------:R-:W-:Y:S05]  /*11b0*/  EXIT ;  /* 0x000000000000794d */ /* 0x000fea0003800000 */
.L_x_40:
[----:B0--3--:R-:W-:-:S05]  /*11c0*/  IMAD.MOV.U32 R4, RZ, RZ, -0x8 ;  /* 0xfffffff8ff047424 */ /* 0x009fca00078e00ff */
[----:B------:R-:W-:-:S05]  /*11d0*/  VIADDMNMX.U32 R3, R3, R4, 0x3, PT ;  /* 0x0000000303037446 */ /* 0x000fca0003800004 */
[----:B------:R-:W-:-:S04]  /*11e0*/  IMAD.SHL.U32 R3, R3, 0x4, RZ ;  /* 0x0000000403037824 */ /* 0x000fc800078e00ff */
[----:B------:R-:W1:Y:S02]  /*11f0*/  LDC R4, c[0x2][R3+0xc] ;  /* 0x0080030003047b82 */ /* 0x000e640000000800 */
[----:B-12-4-:R-:W-:-:S04]  /*1200*/  SHF.R.S32.HI R5, RZ, 0x1f, R4 ;  /* 0x0000001fff057819 */ /* 0x016fc80000011404 */
.L_x_114:
[----:B------:R-:W-:Y:S05]  /*1210*/  BRX R4 -0x1220                                                  (*"BRANCH_TARGETS .L_x_115,.L_x_116,.L_x_117,.L_x_113"*) ;  /* 0xffffffec04787949 */ /* 0x000fea000383ffff */
.L_x_117:
[----:B------:R-:W-:Y:S02]  /*1220*/  LEA R6, R2, UR4, 0x6 ;  /* 0x0000000402067c11 */ /* 0x000fe4000f8e30ff */
[----:B------:R-:W0:Y:S03]  /*1230*/  LDC.64 R2, c[0x0][0x390] ;  /* 0x0000e400ff027b82 */ /* 0x000e260000000a00 */
[----:B------:R-:W0:Y:S02]  /*1240*/  LDS R5, [R6] ;  /* 0x0000000006057984 */ /* 0x000e240000000800 */
[----:B0-----:R-:W-:-:S03]  /*1250*/  IMAD.WIDE R2, R5, 0x4, R2 ;  /* 0x0000000405027825 */ /* 0x001fc600078e0202 */
[----:B------:R-:W0:Y:S03]  /*1260*/  LDC.64 R4, c[0x0][0x388] ;  /* 0x0000e200ff047b82 */ /* 0x000e260000000a00 */
[----:B------:R-:W2:Y:S01]  /*1270*/  LDG.E R3, desc[UR8][R2.64] ;  /* 0x0000000802037981 */ /* 0x000ea2000c1e1900 */
[----:B0-----:R-:W-:-:S05]  /*1280*/  IMAD.WIDE R4, R0, 0x4, R4 ;  /* 0x0000000400047825 */ /* 0x001fca00078e0204 */
[----:B--2---:R-:W-:Y:S01]  /*1290*/  STG.E desc[UR8][R4.64], R3 ;  /* 0x0000000304007986 */ /* 0x004fe2000c101908 */
[----:B------:R-:W-:Y:S05]  /*12a0*/  EXIT ;  /* 0x000000000000794d */ /* 0x000fea0003800000 */
.L_x_115:
[----:B------:R-:W-:Y:S02]  /*12b0*/  LEA R4, R2, UR4, 0x6 ;  /* 0x0000000402047c11 */ /* 0x000fe4000f8e30ff */
[----:B------:R-:W0:Y:S04]  /*12c0*/  LDC.64 R2, c[0x0][0x388] ;  /* 0x0000e200ff027b82 */ /* 0x000e280000000a00 */
[----:B------:R-:W1:Y:S01]  /*12d0*/  LDS R4, [R4] ;  /* 0x0000000004047984 */ /* 0x000e620000000800 */
[----:B0-----:R-:W-:Y:S01]  /*12e0*/  IMAD.WIDE R2, R0, 0x4, R2 ;  /* 0x0000000400027825 */ /* 0x001fe200078e0202 */
[----:B-1----:R-:W-:-:S05]  /*12f0*/  I2FP.F32.S32 R5, R4 ;  /* 0x0000000400057245 */ /* 0x002fca0000201400 */
[----:B------:R-:W-:Y:S01]  /*1300*/  STG.E desc[UR8][R2.64], R5 ;  /* 0x0000000502007986 */ /* 0x000fe2000c101908 */
[----:B------:R-:W-:Y:S05]  /*1310*/  EXIT ;  /* 0x000000000000794d */ /* 0x000fea0003800000 */
.L_x_116:
[----:B------:R-:W-:Y:S02]  /*1320*/  LEA R6, R2, UR4, 0x6 ;  /* 0x0000000402067c11 */ /* 0x000fe4000f8e30ff */
[----:B------:R-:W0:Y:S03]  /*1330*/  LDC.64 R2, c[0x0][0x390] ;  /* 0x0000e400ff027b82 */ /* 0x000e260000000a00 */
[----:B------:R-:W0:Y:S02]  /*1340*/  LDS R5, [R6] ;  /* 0x0000000006057984 */ /* 0x000e240000000800 */
[----:B0-----:R-:W-:-:S03]  /*1350*/  IMAD.WIDE R2, R5, 0x4, R2 ;  /* 0x0000000405027825 */ /* 0x001fc600078e0202 */
[----:B------:R-:W0:Y:S03]  /*1360*/  LDC.64 R4, c[0x0][0x388] ;  /* 0x0000e200ff047b82 */ /* 0x000e260000000a00 */
[----:B------:R-:W2:Y:S01]  /*1370*/  LDG.E R3, desc[UR8][R2.64] ;  /* 0x0000000802037981 */ /* 0x000ea2000c1e1900 */
[----:B0-----:R-:W-:-:S05]  /*1380*/  IMAD.WIDE R4, R0, 0x4, R4 ;  /* 0x0000000400047825 */ /* 0x001fca00078e0204 */
[----:B--2---:R0:W-:Y:S02]  /*1390*/  STG.E desc[UR8][R4.64], R3 ;  /* 0x0000000304007986 */ /* 0x0041e4000c101908 */
.L_x_113:
[----:B------:R-:W-:Y:S05]  /*13a0*/  BSYNC.RECONVERGENT B0 ;  /* 0x0000000000007941 */ /* 0x000fea0003800200 */
.L_x_39:
[----:B------:R-:W-:Y:S05]  /*13b0*/  EXIT ;  /* 0x000000000000794d */ /* 0x000fea0003800000 */
        .weak           $__internal_0_$__cuda_sm20_div_rn_f64_full
        .type           $__internal_0_$__cuda_sm20_div_rn_f64_full,@function
        .size           $__internal_0_$__cuda_sm20_div_rn_f64_full,(.L_x_128 - $__internal_0_$__cuda_sm20_div_rn_f64_full)
$__internal_0_$__cuda_sm20_div_rn_f64_full:
[C---:B------:R-:W-:Y:S01]  /*13c0*/  FSETP.GEU.AND P0, PT, |R5|.reuse, 1.469367938527859385e-39, PT ;  /* 0x001000000500780b */ /* 0x040fe20003f0e200 */
[----:B------:R-:W-:Y:S01]  /*13d0*/  IMAD.MOV.U32 R16, RZ, RZ, 0x1 ;  /* 0x00000001ff107424 */ /* 0x000fe200078e00ff */
[----:B------:R-:W-:Y:S01]  /*13e0*/  LOP3.LUT R2, R5, 0x800fffff, RZ, 0xc0, !PT ;  /* 0x800fffff05027812 */ /* 0x000fe200078ec0ff */
[----:B------:R-:W-:Y:S01]  /*13f0*/  BSSY.RECONVERGENT B2, `(.L_x_43) ;  /* 0x0000055000027945 */ /* 0x000fe20003800200 */
[C---:B------:R-:W-:Y:S02]  /*1400*/  FSETP.GEU.AND P2, PT, |R7|.reuse, 1.469367938527859385e-39, PT ;  /* 0x001000000700780b */ /* 0x040fe40003f4e200 */
[----:B------:R-:W-:Y:S01]  /*1410*/  LOP3.LUT R3, R2, 0x3ff00000, RZ, 0xfc, !PT ;  /* 0x3ff0000002037812 */ /* 0x000fe200078efcff */
[----:B------:R-:W-:Y:S01]  /*1420*/  IMAD.MOV.U32 R2, RZ, RZ, R4 ;  /* 0x000000ffff027224 */ /* 0x000fe200078e0004 */
[----:B------:R-:W-:Y:S02]  /*1430*/  LOP3.LUT R11, R7, 0x7ff00000, RZ, 0xc0, !PT ;  /* 0x7ff00000070b7812 */ /* 0x000fe400078ec0ff */
[----:B------:R-:W-:-:S03]  /*1440*/  LOP3.LUT R14, R5, 0x7ff00000, RZ, 0xc0, !PT ;  /* 0x7ff00000050e7812 */ /* 0x000fc600078ec0ff */
[----:B------:R-:W-:Y:S01]  /*1450*/  @!P0 DMUL R2, R4, 8.98846567431157953865e+307 ;  /* 0x7fe0000004028828 */ /* 0x000fe20000000000 */
[----:B------:R-:W-:-:S03]  /*1460*/  ISETP.GE.U32.AND P1, PT, R11, R14, PT ;  /* 0x0000000e0b00720c */ /* 0x000fc60003f26070 */
[----:B------:R-:W-:Y:S01]  /*1470*/  @!P2 LOP3.LUT R12, R5, 0x7ff00000, RZ, 0xc0, !PT ;  /* 0x7ff00000050ca812 */ /* 0x000fe200078ec0ff */
[----:B------:R-:W-:Y:S01]  /*1480*/  @!P2 IMAD.MOV.U32 R18, RZ, RZ, RZ ;  /* 0x000000ffff12a224 */ /* 0x000fe200078e00ff */
[----:B------:R-:W0:Y:S02]  /*1490*/  MUFU.RCP64H R17, R3 ;  /* 0x0000000300117308 */ /* 0x000e240000001800 */
[----:B------:R-:W-:Y:S01]  /*14a0*/  @!P2 ISETP.GE.U32.AND P3, PT, R11, R12, PT ;  /* 0x0000000c0b00a20c */ /* 0x000fe20003f66070 */
[----:B------:R-:W-:-:S05]  /*14b0*/  IMAD.MOV.U32 R12, RZ, RZ, 0x1ca00000 ;  /* 0x1ca00000ff0c7424 */ /* 0x000fca00078e00ff */
[----:B------:R-:W-:-:S04]  /*14c0*/  @!P2 SEL R13, R12, 0x63400000, !P3 ;  /* 0x634000000c0da807 */ /* 0x000fc80005800000 */
[----:B------:R-:W-:-:S04]  /*14d0*/  @!P2 LOP3.LUT R13, R13, 0x80000000, R7, 0xf8, !PT ;  /* 0x800000000d0da812 */ /* 0x000fc800078ef807 */
[----:B------:R-:W-:Y:S01]  /*14e0*/  @!P2 LOP3.LUT R19, R13, 0x100000, RZ, 0xfc, !PT ;  /* 0x001000000d13a812 */ /* 0x000fe200078efcff */
[----:B0-----:R-:W-:-:S08]  /*14f0*/  DFMA R8, R16, -R2, 1 ;  /* 0x3ff000001008742b */ /* 0x001fd00000000802 */
[----:B------:R-:W-:-:S08]  /*1500*/  DFMA R8, R8, R8, R8 ;  /* 0x000000080808722b */ /* 0x000fd00000000008 */
[----:B------:R-:W-:Y:S01]  /*1510*/  DFMA R16, R16, R8, R16 ;  /* 0x000000081010722b */ /* 0x000fe20000000010 */
[----:B------:R-:W-:Y:S01]  /*1520*/  SEL R9, R12, 0x63400000, !P1 ;  /* 0x634000000c097807 */ /* 0x000fe20004800000 */
[----:B------:R-:W-:-:S03]  /*1530*/  IMAD.MOV.U32 R8, RZ, RZ, R6 ;  /* 0x000000ffff087224 */ /* 0x000fc600078e0006 */
[----:B------:R-:W-:-:S03]  /*1540*/  LOP3.LUT R9, R9, 0x800fffff, R7, 0xf8, !PT ;  /* 0x800fffff09097812 */ /* 0x000fc600078ef807 */
[----:B------:R-:W-:-:S03]  /*1550*/  DFMA R20, R16, -R2, 1 ;  /* 0x3ff000001014742b */ /* 0x000fc60000000802 */
[----:B------:R-:W-:-:S05]  /*1560*/  @!P2 DFMA R8, R8, 2, -R18 ;  /* 0x400000000808a82b */ /* 0x000fca0000000812 */
[----:B------:R-:W-:Y:S01]  /*1570*/  DFMA R16, R16, R20, R16 ;  /* 0x000000141010722b */ /* 0x000fe20000000010 */
[----:B------:R-:W-:Y:S02]  /*1580*/  IMAD.MOV.U32 R21, RZ, RZ, R11 ;  /* 0x000000ffff157224 */ /* 0x000fe400078e000b */
[----:B------:R-:W-:Y:S01]  /*1590*/  IMAD.MOV.U32 R20, RZ, RZ, R14 ;  /* 0x000000ffff147224 */ /* 0x000fe200078e000e */
[----:B------:R-:W-:Y:S02]  /*15a0*/  @!P0 LOP3.LUT R20, R3, 0x7ff00000, RZ, 0xc0, !PT ;  /* 0x7ff0000003148812 */ /* 0x000fe400078ec0ff */
[----:B------:R-:W-:Y:S02]  /*15b0*/  @!P2 LOP3.LUT R21, R9, 0x7ff00000, RZ, 0xc0, !PT ;  /* 0x7ff000000915a812 */ /* 0x000fe400078ec0ff */
[----:B------:R-:W-:Y:S01]  /*15c0*/  DMUL R18, R16, R8 ;  /* 0x0000000810127228 */ /* 0x000fe20000000000 */
[----:B------:R-:W-:Y:S02]  /*15d0*/  VIADD R22, R20, 0xffffffff ;  /* 0xffffffff14167836 */ /* 0x000fe40000000000 */
[----:B------:R-:W-:-:S05]  /*15e0*/  VIADD R13, R21, 0xffffffff ;  /* 0xffffffff150d7836 */ /* 0x000fca0000000000 */
[----:B------:R-:W-:Y:S01]  /*15f0*/  DFMA R14, R18, -R2, R8 ;  /* 0x80000002120e722b */ /* 0x000fe20000000008 */
[----:B------:R-:W-:-:S04]  /*1600*/  ISETP.GT.U32.AND P0, PT, R13, 0x7feffffe, PT ;  /* 0x7feffffe0d00780c */ /* 0x000fc80003f04070 */
[----:B------:R-:W-:-:S03]  /*1610*/  ISETP.GT.U32.OR P0, PT, R22, 0x7feffffe, P0 ;  /* 0x7feffffe1600780c */ /* 0x000fc60000704470 */
[----:B------:R-:W-:-:S10]  /*1620*/  DFMA R14, R16, R14, R18 ;  /* 0x0000000e100e722b */ /* 0x000fd40000000012 */
[----:B------:R-:W-:Y:S05]  /*1630*/  @P0 BRA `(.L_x_44) ;  /* 0x00000000006c0947 */ /* 0x000fea0003800000 */
[----:B------:R-:W-:-:S04]  /*1640*/  LOP3.LUT R16, R5, 0x7ff00000, RZ, 0xc0, !PT ;  /* 0x7ff0000005107812 */ /* 0x000fc800078ec0ff */
[CC--:B------:R-:W-:Y:S02]  /*1650*/  VIADDMNMX R6, R11.reuse, -R16.reuse, 0xb9600000, !PT ;  /* 0xb96000000b067446 */ /* 0x0c0fe40007800910 */
[----:B------:R-:W-:Y:S02]  /*1660*/  ISETP.GE.U32.AND P0, PT, R11, R16, PT ;  /* 0x000000100b00720c */ /* 0x000fe40003f06070 */
[----:B------:R-:W-:Y:S02]  /*1670*/  VIMNMX R6, PT, PT, R6, 0x46a00000, PT ;  /* 0x46a0000006067848 */ /* 0x000fe40003fe0100 */
[----:B------:R-:W-:-:S05]  /*1680*/  SEL R11, R12, 0x63400000, !P0 ;  /* 0x634000000c0b7807 */ /* 0x000fca0004000000 */
[----:B------:R-:W-:Y:S02]  /*1690*/  IMAD.IADD R11, R6, 0x1, -R11 ;  /* 0x00000001060b7824 */ /* 0x000fe400078e0a0b */
[----:B------:R-:W-:Y:S02]  /*16a0*/  IMAD.MOV.U32 R6, RZ, RZ, RZ ;  /* 0x000000ffff067224 */ /* 0x000fe400078e00ff */
[----:B------:R-:W-:-:S06]  /*16b0*/  VIADD R7, R11, 0x7fe00000 ;  /* 0x7fe000000b077836 */ /* 0x000fcc0000000000 */
[----:B------:R-:W-:-:S10]  /*16c0*/  DMUL R12, R14, R6 ;  /* 0x000000060e0c7228 */ /* 0x000fd40000000000 */
[----:B------:R-:W-:-:S13]  /*16d0*/  FSETP.GTU.AND P0, PT, |R13|, 1.469367938527859385e-39, PT ;  /* 0x001000000d00780b */ /* 0x000fda0003f0c200 */
[----:B------:R-:W-:Y:S05]  /*16e0*/  @P0 BRA `(.L_x_45) ;  /* 0x0000000000940947 */ /* 0x000fea0003800000 */
[----:B------:R-:W-:Y:S01]  /*16f0*/  DFMA R2, R14, -R2, R8 ;  /* 0x800000020e02722b */ /* 0x000fe20000000008 */
[----:B------:R-:W-:-:S09]  /*1700*/  IMAD.MOV.U32 R6, RZ, RZ, RZ ;  /* 0x000000ffff067224 */ /* 0x000fd200078e00ff */
[C---:B------:R-:W-:Y:S02]  /*1710*/  FSETP.NEU.AND P0, PT, R3.reuse, RZ, PT ;  /* 0x000000ff0300720b */ /* 0x040fe40003f0d000 */
[----:B------:R-:W-:-:S04]  /*1720*/  LOP3.LUT R5, R3, 0x80000000, R5, 0x48, !PT ;  /* 0x8000000003057812 */ /* 0x000fc800078e4805 */
[----:B------:R-:W-:-:S07]  /*1730*/  LOP3.LUT R7, R5, R7, RZ, 0xfc, !PT ;  /* 0x0000000705077212 */ /* 0x000fce00078efcff */
[----:B------:R-:W-:Y:S05]  /*1740*/  @!P0 BRA `(.L_x_45) ;  /* 0x00000000007c8947 */ /* 0x000fea0003800000 */
[----:B------:R-:W-:Y:S01]  /*1750*/  IMAD.MOV R3, RZ, RZ, -R11 ;  /* 0x000000ffff037224 */ /* 0x000fe200078e0a0b */
[----:B------:R-:W-:Y:S01]  /*1760*/  DMUL.RP R6, R14, R6 ;  /* 0x000000060e067228 */ /* 0x000fe20000008000 */
[----:B------:R-:W-:Y:S01]  /*1770*/  IMAD.MOV.U32 R2, RZ, RZ, RZ ;  /* 0x000000ffff027224 */ /* 0x000fe200078e00ff */
[----:B------:R-:W-:-:S05]  /*1780*/  IADD3 R11, PT, PT, -R11, -0x43300000, RZ ;  /* 0xbcd000000b0b7810 */ /* 0x000fca0007ffe1ff */
[----:B------:R-:W-:-:S03]  /*1790*/  DFMA R2, R12, -R2, R14 ;  /* 0x800000020c02722b */ /* 0x000fc6000000000e */
[----:B------:R-:W-:-:S07]  /*17a0*/  LOP3.LUT R5, R7, R5, RZ, 0x3c, !PT ;  /* 0x0000000507057212 */ /* 0x000fce00078e3cff */
[----:B------:R-:W-:-:S04]  /*17b0*/  FSETP.NEU.AND P0, PT, |R3|, R11, PT ;  /* 0x0000000b0300720b */ /* 0x000fc80003f0d200 */
[----:B------:R-:W-:Y:S02]  /*17c0*/  FSEL R12, R6, R12, !P0 ;  /* 0x0000000c060c7208 */ /* 0x000fe40004000000 */
[----:B------:R-:W-:Y:S01]  /*17d0*/  FSEL R13, R5, R13, !P0 ;  /* 0x0000000d050d7208 */ /* 0x000fe20004000000 */
[----:B------:R-:W-:Y:S06]  /*17e0*/  BRA `(.L_x_45) ;  /* 0x0000000000547947 */ /* 0x000fec0003800000 */
.L_x_44:
[----:B------:R-:W-:-:S14]  /*17f0*/  DSETP.NAN.AND P0, PT, R6, R6, PT ;  /* 0x000000060600722a */ /* 0x000fdc0003f08000 */
[----:B------:R-:W-:Y:S05]  /*1800*/  @P0 BRA `(.L_x_46) ;  /* 0x0000000000440947 */ /* 0x000fea0003800000 */
[----:B------:R-:W-:-:S14]  /*1810*/  DSETP.NAN.AND P0, PT, R4, R4, PT ;  /* 0x000000040400722a */ /* 0x000fdc0003f08000 */
[----:B------:R-:W-:Y:S05]  /*1820*/  @P0 BRA `(.L_x_47) ;  /* 0x0000000000300947 */ /* 0x000fea0003800000 */
[----:B------:R-:W-:Y:S01]  /*1830*/  ISETP.NE.AND P0, PT, R21, R20, PT ;  /* 0x000000141500720c */ /* 0x000fe20003f05270 */
[----:B------:R-:W-:Y:S02]  /*1840*/  IMAD.MOV.U32 R12, RZ, RZ, 0x0 ;  /* 0x00000000ff0c7424 */ /* 0x000fe400078e00ff */
[----:B------:R-:W-:-:S10]  /*1850*/  IMAD.MOV.U32 R13, RZ, RZ, -0x80000 ;  /* 0xfff80000ff0d7424 */ /* 0x000fd400078e00ff */
[----:B------:R-:W-:Y:S05]  /*1860*/  @!P0 BRA `(.L_x_45) ;  /* 0x0000000000348947 */ /* 0x000fea0003800000 */
[----:B------:R-:W-:Y:S02]  /*1870*/  ISETP.NE.AND P0, PT, R21, 0x7ff00000, PT ;  /* 0x7ff000001500780c */ /* 0x000fe40003f05270 */
[----:B------:R-:W-:Y:S02]  /*1880*/  LOP3.LUT R13, R7, 0x80000000, R5, 0x48, !PT ;  /* 0x80000000070d7812 */ /* 0x000fe400078e4805 */
[----:B------:R-:W-:-:S13]  /*1890*/  ISETP.EQ.OR P0, PT, R20, RZ, !P0 ;  /* 0x000000ff1400720c */ /* 0x000fda0004702670 */
[----:B------:R-:W-:Y:S01]  /*18a0*/  @P0 LOP3.LUT R2, R13, 0x7ff00000, RZ, 0xfc, !PT ;  /* 0x7ff000000d020812 */ /* 0x000fe200078efcff */
[----:B------:R-:W-:Y:S02]  /*18b0*/  @!P0 IMAD.MOV.U32 R12, RZ, RZ, RZ ;  /* 0x000000ffff0c8224 */ /* 0x000fe400078e00ff */
[----:B------:R-:W-:Y:S02]  /*18c0*/  @P0 IMAD.MOV.U32 R12, RZ, RZ, RZ ;  /* 0x000000ffff0c0224 */ /* 0x000fe400078e00ff */
[----:B------:R-:W-:Y:S01]  /*18d0*/  @P0 IMAD.MOV.U32 R13, RZ, RZ, R2 ;  /* 0x000000ffff0d0224 */ /* 0x000fe200078e0002 */
[----:B------:R-:W-:Y:S06]  /*18e0*/  BRA `(.L_x_45) ;  /* 0x0000000000147947 */ /* 0x000fec0003800000 */
.L_x_47:
[----:B------:R-:W-:Y:S01]  /*18f0*/  LOP3.LUT R13, R5, 0x80000, RZ, 0xfc, !PT ;  /* 0x00080000050d7812 */ /* 0x000fe200078efcff */
[----:B------:R-:W-:Y:S01]  /*1900*/  IMAD.MOV.U32 R12, RZ, RZ, R4 ;  /* 0x000000ffff0c7224 */ /* 0x000fe200078e0004 */
[----:B------:R-:W-:Y:S06]  /*1910*/  BRA `(.L_x_45) ;  /* 0x0000000000087947 */ /* 0x000fec0003800000 */
.L_x_46:
[----:B------:R-:W-:Y:S01]  /*1920*/  LOP3.LUT R13, R7, 0x80000, RZ, 0xfc, !PT ;  /* 0x00080000070d7812 */ /* 0x000fe200078efcff */
[----:B------:R-:W-:-:S07]  /*1930*/  IMAD.MOV.U32 R12, RZ, RZ, R6 ;  /* 0x000000ffff0c7224 */ /* 0x000fce00078e0006 */
.L_x_45:
[----:B------:R-:W-:Y:S05]  /*1940*/  BSYNC.RECONVERGENT B2 ;  /* 0x0000000000027941 */ /* 0x000fea0003800200 */
.L_x_43:
[----:B------:R-:W-:Y:S02]  /*1950*/  IMAD.MOV.U32 R11, RZ, RZ, 0x0 ;  /* 0x00000000ff0b7424 */ /* 0x000fe400078e00ff */
[----:B------:R-:W-:Y:S02]  /*1960*/  IMAD.MOV.U32 R2, RZ, RZ, R12 ;  /* 0x000000ffff027224 */ /* 0x000fe400078e000c */
[----:B------:R-:W-:Y:S01]  /*1970*/  IMAD.MOV.U32 R3, RZ, RZ, R13 ;  /* 0x000000ffff037224 */ /* 0x000fe200078e000d */
[----:B------:R-:W-:Y:S06]  /*1980*/  RET.REL.NODEC R10 `(_Z13FindMaxCorr_2PfS_S_iii) ;  /* 0xffffffe40a9c7950 */ /* 0x000fec0003c3ffff */
.L_x_48:
[----:B------:R-:W-:-:S00]  /*1990*/  BRA `(.L_x_48) ;  /* 0xfffffffc00fc7947 */ /* 0x000fc0000383ffff */
[----:B------:R-:W-:-:S00]  /*19a0*/  NOP ;  /* 0x0000000000007918 */ /* 0x000fc00000000000 */
        /* <DEDUP_REMOVED lines=13> */
.L_x_128:


//--------------------- .text._Z11FindMaxCorrPfS_S_iii --------------------------
	.section	.text._Z11FindMaxCorrPfS_S_iii,"ax",@progbits
	.align	128
        .global         _Z11FindMaxCorrPfS_S_iii
        .type           _Z11FindMaxCorrPfS_S_iii,@function
        .size           _Z11FindMaxCorrPfS_S_iii,(.L_x_129 - _Z11FindMaxCorrPfS_S_iii)
        .other          _Z11FindMaxCorrPfS_S_iii,@"STO_CUDA_ENTRY STV_DEFAULT"
_Z11FindMaxCorrPfS_S_iii:
.text._Z11FindMaxCorrPfS_S_iii:
        /* <DEDUP_REMOVED lines=51> */
.L_x_56:
        /* <DEDUP_REMOVED lines=12> */
.L_x_54:
[----:B------:R0:W-:Y:S04]  /*03f0*/  STS [R5], R10 ;  /* 0x0000000a05007388 */ /* 0x0001e80000000800 */
[----:B------:R1:W-:Y:S04]  /*0400*/  STS [R4], R17 ;  /* 0x0000001104007388 */ /* 0x0003e80000000800 */
[----:B------:R1:W-:Y:S01]  /*0410*/  STS [R6], R13 ;  /* 0x0000000d06007388 */ /* 0x0003e20000000800 */
[----:B0-----:R-:W-:-:S07]  /*0420*/  IMAD.MOV.U32 R10, RZ, RZ, R17 ;  /* 0x000000ffff0a7224 */ /* 0x001fce00078e0011 */
.L_x_55:
[----:B------:R-:W-:Y:S05]  /*0430*/  BSYNC.RECONVERGENT B2 ;  /* 0x0000000000027941 */ /* 0x000fea0003800200 */
.L_x_53:
[----:B------:R-:W-:Y:S01]  /*0440*/  IADD3 R15, P0, PT, R15, 0x40, RZ ;  /* 0x000000400f0f7810 */ /* 0x000fe20007f1e0ff */
[----:B-1----:R-:W-:-:S04]  /*0450*/  VIADD R13, R13, 0x10 ;  /* 0x000000100d0d7836 */ /* 0x002fc80000000000 */
[----:B------:R-:W-:Y:S01]  /*0460*/  IMAD.X R9, RZ, RZ, R9, P0 ;  /* 0x000000ffff097224 */ /* 0x000fe200000e0609 */
[----:B------:R-:W-:Y:S07]  /*0470*/  @P1 BRA `(.L_x_56) ;  /* 0xfffffffc00ac1947 */ /* 0x000fee000383ffff */
.L_x_52:
[----:B------:R-:W-:Y:S05]  /*0480*/  BSYNC.RECONVERGENT B1 ;  /* 0x0000000000017941 */ /* 0x000fea0003800200 */
.L_x_51:
[----:B------:R-:W-:-:S13]  /*0490*/  ISETP.GE.U32.AND P0, PT, R11, 0x30, PT ;  /* 0x000000300b00780c */ /* 0x000fda0003f06070 */
[----:B------:R-:W-:Y:S05]  /*04a0*/  @!P0 BRA `(.L_x_50) ;  /* 0x0000000400148947 */ /* 0x000fea0003800000 */
[----:B------:R-:W-:-:S07]  /*04b0*/  VIADD R11, R13, 0x20 ;  /* 0x000000200d0b7836 */ /* 0x000fce0000000000 */
.L_x_68:
        /* <DEDUP_REMOVED lines=20> */
.L_x_58:
[----:B------:R-:W-:Y:S05]  /*0600*/  BSYNC.RECONVERGENT B1 ;  /* 0x0000000000017941 */ /* 0x000fea0003800200 */
.L_x_57:
[----:B------:R-:W-:Y:S04]  /*0610*/  BSSY.RECONVERGENT B1, `(.L_x_59) ;  /* 0x000000d000017945 */ /* 0x000fe80003800200 */
[----:B------:R-:W-:Y:S05]  /*0620*/  @P1 BRA `(.L_x_60) ;  /* 0x0000000000141947 */ /* 0x000fea0003800000 */
[----:B------:R-:W-:-:S13]  /*0630*/  FSETP.GT.AND P0, PT, R16, R13, PT ;  /* 0x0000000d1000720b */ /* 0x000fda0003f04000 */
[----:B------:R-:W-:Y:S05]  /*0640*/  @!P0 BRA `(.L_x_61) ;  /* 0x0000000000248947 */ /* 0x000fea0003800000 */
[----:B------:R4:W-:Y:S01]  /*0650*/  STS [R5], R16 ;  /* 0x0000001005007388 */ /* 0x0009e20000000800 */
[----:B------:R-:W-:Y:S01]  /*0660*/  IMAD.MOV.U32 R13, RZ, RZ, R16 ;  /* 0x000000ffff0d7224 */ /* 0x000fe200078e0010 */
[----:B------:R-:W-:Y:S06]  /*0670*/  BRA `(.L_x_61) ;  /* 0x0000000000187947 */ /* 0x000fec0003800000 */
.L_x_60:
[----:B--2---:R-:W-:Y:S01]  /*0680*/  VIADD R15, R11, 0xfffffff0 ;  /* 0xfffffff00b0f7836 */ /* 0x004fe20000000000 */
[----:B------:R2:W-:Y:S01]  /*0690*/  STS [R5], R10 ;  /* 0x0000000a05007388 */ /* 0x0005e20000000800 */
[----:B------:R-:W-:-:S03]  /*06a0*/  IMAD.MOV.U32 R13, RZ, RZ, R10 ;  /* 0x000000ffff0d7224 */ /* 0x000fc600078e000a */
[----:B------:R3:W-:Y:S04]  /*06b0*/  STS [R4], R16 ;  /* 0x0000001004007388 */ /* 0x0007e80000000800 */
[----:B------:R3:W-:Y:S01]  /*06c0*/  STS [R6], R15 ;  /* 0x0000000f06007388 */ /* 0x0007e20000000800 */
[----:B--2---:R-:W-:-:S07]  /*06d0*/  IMAD.MOV.U32 R10, RZ, RZ, R16 ;  /* 0x000000ffff0a7224 */ /* 0x004fce00078e0010 */
.L_x_61:
[----:B------:R-:W-:Y:S05]  /*06e0*/  BSYNC.RECONVERGENT B1 ;  /* 0x0000000000017941 */ /* 0x000fea0003800200 */
.L_x_59:
        /* <DEDUP_REMOVED lines=9> */
.L_x_63:
[----:B------:R1:W-:Y:S01]  /*0780*/  STS [R5], R10 ;  /* 0x0000000a05007388 */ /* 0x0003e20000000800 */
[----:B------:R-:W-:-:S03]  /*0790*/  IMAD.MOV.U32 R13, RZ, RZ, R10 ;  /* 0x000000ffff0d7224 */ /* 0x000fc600078e000a */
[----:B------:R2:W-:Y:S04]  /*07a0*/  STS [R4], R14 ;  /* 0x0000000e04007388 */ /* 0x0005e80000000800 */
[----:B------:R2:W-:Y:S01]  /*07b0*/  STS [R6], R11 ;  /* 0x0000000b06007388 */ /* 0x0005e20000000800 */
[----:B-1----:R-:W-:-:S07]  /*07c0*/  IMAD.MOV.U32 R10, RZ, RZ, R14 ;  /* 0x000000ffff0a7224 */ /* 0x002fce00078e000e */
.L_x_64:
[----:B------:R-:W-:Y:S05]  /*07d0*/  BSYNC.RECONVERGENT B1 ;  /* 0x0000000000017941 */ /* 0x000fea0003800200 */
.L_x_62:
        /* <DEDUP_REMOVED lines=8> */
.L_x_66:
[----:B------:R-:W-:Y:S01]  /*0860*/  VIADD R9, R11, 0x10 ;  /* 0x000000100b097836 */ /* 0x000fe20000000000 */
[----:B------:R5:W-:Y:S04]  /*0870*/  STS [R5], R10 ;  /* 0x0000000a05007388 */ /* 0x000be80000000800 */
[----:B------:R0:W-:Y:S04]  /*0880*/  STS [R4], R8 ;  /* 0x0000000804007388 */ /* 0x0001e80000000800 */
[----:B------:R0:W-:Y:S01]  /*0890*/  STS [R6], R9 ;  /* 0x0000000906007388 */ /* 0x0001e20000000800 */
[----:B-----5:R-:W-:-:S07]  /*08a0*/  IMAD.MOV.U32 R10, RZ, RZ, R8 ;  /* 0x000000ffff0a7224 */ /* 0x020fce00078e0008 */
.L_x_67:
[----:B------:R-:W-:Y:S05]  /*08b0*/  BSYNC.RECONVERGENT B1 ;  /* 0x0000000000017941 */ /* 0x000fea0003800200 */
.L_x_65:
[C---:B0-----:R-:W-:Y:S02]  /*08c0*/  VIADD R8, R11.reuse, 0x20 ;  /* 0x000000200b087836 */ /* 0x041fe40000000000 */
[----:B--2---:R-:W-:-:S03]  /*08d0*/  VIADD R11, R11, 0x40 ;  /* 0x000000400b0b7836 */ /* 0x004fc60000000000 */
[----:B------:R-:W-:-:S13]  /*08e0*/  ISETP.GE.AND P0, PT, R8, UR14, PT ;  /* 0x0000000e08007c0c */ /* 0x000fda000bf06270 */
[----:B------:R-:W-:Y:S05]  /*08f0*/  @!P0 BRA `(.L_x_68) ;  /* 0xfffffff800f08947 */ /* 0x000fea000383ffff */
.L_x_50:
[----:B------:R-:W-:Y:S05]  /*0900*/  BSYNC.RECONVERGENT B0 ;  /* 0x0000000000007941 */ /* 0x000fea0003800200 */
.L_x_49:
        /* <DEDUP_REMOVED lines=18> */
.L_x_72:
[----:B------:R-:W-:Y:S05]  /*0a30*/  BSYNC.RECONVERGENT B1 ;  /* 0x0000000000017941 */ /* 0x000fea0003800200 */
.L_x_71:
[----:B--2---:R-:W-:-:S13]  /*0a40*/  FSETP.GT.AND P1, PT, R10, R8, PT ;  /* 0x000000080a00720b */ /* 0x004fda0003f24000 */
[----:B------:R2:W-:Y:S02]  /*0a50*/  @P1 STS [R5], R10 ;  /* 0x0000000a05001388 */ /* 0x0005e40000000800 */
.L_x_70:
[----:B------:R-:W-:Y:S05]  /*0a60*/  BSYNC.RECONVERGENT B0 ;  /* 0x0000000000007941 */ /* 0x000fea0003800200 */
.L_x_69:
        /* <DEDUP_REMOVED lines=14> */
.L_x_76:
[----:B------:R-:W0:Y:S04]  /*0b50*/  LDS R9, [R6+0x10] ;  /* 0x0000100006097984 */ /* 0x000e280000000800 */
[----:B------:R0:W-:Y:S04]  /*0b60*/  STS [R5], R8 ;  /* 0x0000000805007388 */ /* 0x0001e80000000800 */
[----:B------:R0:W-:Y:S04]  /*0b70*/  STS [R4], R7 ;  /* 0x0000000704007388 */ /* 0x0001e80000000800 */
[----:B0-----:R0:W-:Y:S02]  /*0b80*/  STS [R6], R9 ;  /* 0x0000000906007388 */ /* 0x0011e40000000800 */
.L_x_77:
[----:B------:R-:W-:Y:S05]  /*0b90*/  BSYNC.RECONVERGENT B1 ;  /* 0x0000000000017941 */ /* 0x000fea0003800200 */
.L_x_75:
[----:B0-----:R-:W0:Y:S02]  /*0ba0*/  LDS R7, [R5+0x10] ;  /* 0x0000100005077984 */ /* 0x001e240000000800 */
[----:B0-----:R-:W-:-:S13]  /*0bb0*/  FSETP.GT.AND P1, PT, R7, R8, PT ;  /* 0x000000080700720b */ /* 0x001fda0003f24000 */
[----:B------:R0:W-:Y:S02]  /*0bc0*/  @P1 STS [R5], R7 ;  /* 0x0000000705001388 */ /* 0x0001e40000000800 */
.L_x_74:
[----:B------:R-:W-:Y:S05]  /*0bd0*/  BSYNC.RECONVERGENT B0 ;  /* 0x0000000000007941 */ /* 0x000fea0003800200 */
.L_x_73:
        /* <DEDUP_REMOVED lines=14> */
.L_x_81:
[----:B------:R-:W0:Y:S04]  /*0cc0*/  LDS R9, [R6+0x8] ;  /* 0x0000080006097984 */ /* 0x000e280000000800 */
[----:B------:R0:W-:Y:S04]  /*0cd0*/  STS [R5], R8 ;  /* 0x0000000805007388 */ /* 0x0001e80000000800 */
[----:B------:R0:W-:Y:S04]  /*0ce0*/  STS [R4], R7 ;  /* 0x0000000704007388 */ /* 0x0001e80000000800 */
[----:B0-----:R0:W-:Y:S02]  /*0cf0*/  STS [R6], R9 ;  /* 0x0000000906007388 */ /* 0x0011e40000000800 */
.L_x_82:
[----:B------:R-:W-:Y:S05]  /*0d00*/  BSYNC.RECONVERGENT B1 ;  /* 0x0000000000017941 */ /* 0x000fea0003800200 */
.L_x_80:
[----:B0-----:R-:W0:Y:S02]  /*0d10*/  LDS R7, [R5+0x8] ;  /* 0x0000080005077984 */ /* 0x001e240000000800 */
[----:B0-----:R-:W-:-:S13]  /*0d20*/  FSETP.GT.AND P1, PT, R7, R8, PT ;  /* 0x000000080700720b */ /* 0x001fda0003f24000 */
[----:B------:R0:W-:Y:S02]  /*0d30*/  @P1 STS [R5], R7 ;  /* 0x0000000705001388 */ /* 0x0001e40000000800 */
.L_x_79:
[----:B------:R-:W-:Y:S05]  /*0d40*/  BSYNC.RECONVERGENT B0 ;  /* 0x0000000000007941 */ /* 0x000fea0003800200 */
.L_x_78:
        /* <DEDUP_REMOVED lines=14> */
.L_x_86:
[----:B------:R-:W0:Y:S04]  /*0e30*/  LDS R9, [R6+0x4] ;  /* 0x0000040006097984 */ /* 0x000e280000000800 */
[----:B------:R0:W-:Y:S04]  /*0e40*/  STS [R5], R8 ;  /* 0x0000000805007388 */ /* 0x0001e80000000800 */
[----:B------:R0:W-:Y:S04]  /*0e50*/  STS [R4], R7 ;  /* 0x0000000704007388 */ /* 0x0001e80000000800 */
[----:B0-----:R0:W-:Y:S02]  /*0e60*/  STS [R6], R9 ;  /* 0x0000000906007388 */ /* 0x0011e40000000800 */
.L_x_87:
[----:B------:R-:W-:Y:S05]  /*0e70*/  BSYNC.RECONVERGENT B1 ;  /* 0x0000000000017941 */ /* 0x000fea0003800200 */
.L_x_85:
[----:B---3--:R-:W3:Y:S02]  /*0e80*/  LDS R4, [R5+0x4] ;  /* 0x0000040005047984 */ /* 0x008ee40000000800 */
[----:B---3--:R-:W-:-:S13]  /*0e90*/  FSETP.GT.AND P0, PT, R4, R8, PT ;  /* 0x000000080400720b */ /* 0x008fda0003f04000 */
[----:B------:R3:W-:Y:S02]  /*0ea0*/  @P0 STS [R5], R4 ;  /* 0x0000000405000388 */ /* 0x0007e40000000800 */
.L_x_84:
[----:B------:R-:W-:Y:S05]  /*0eb0*/  BSYNC.RECONVERGENT B0 ;  /* 0x0000000000007941 */ /* 0x000fea0003800200 */
.L_x_83:
        /* <DEDUP_REMOVED lines=9> */
.L_x_119:
[----:B------:R-:W-:Y:S05]  /*0f50*/  BRX R4 -0xf60                                                   (*"BRANCH_TARGETS .L_x_120,.L_x_121,.L_x_92"*) ;  /* 0xfffffff004287949 */ /* 0x000fea000383ffff */
.L_x_121:
        /* <DEDUP_REMOVED lines=25> */
[----:B------:R-:W-:Y:S05]  /*10f0*/  CALL.REL.NOINC `($__internal_1_$__cuda_sm20_div_rn_f64_full) ;  /* 0x0000000000b47944 */ /* 0x000fea0003c00000 */
.L_x_91:
[----:B------:R-:W-:Y:S05]  /*1100*/  BSYNC.RECONVERGENT B1 ;  /* 0x0000000000017941 */ /* 0x000fea0003800200 */
.L_x_90:
[----:B------:R-:W0:Y:S01]  /*1110*/  LDC.64 R4, c[0x0][0x388] ;  /* 0x0000e200ff047b82 */ /* 0x000e220000000a00 */
[----:B------:R-:W1:Y:S01]  /*1120*/  F2F.F32.F64 R3, R2 ;  /* 0x0000000200037310 */ /* 0x000e620000301000 */
[----:B0-----:R-:W-:-:S05]  /*1130*/  IMAD.WIDE R4, R0, 0x4, R4 ;  /* 0x0000000400047825 */ /* 0x001fca00078e0204 */
[----:B-1----:R3:W-:Y:S01]  /*1140*/  STG.E desc[UR8][R4.64], R3 ;  /* 0x0000000304007986 */ /* 0x0027e2000c101908 */
[----:B------:R-:W-:Y:S05]  /*1150*/  BRA `(.L_x_92) ;  /* 0x0000000000907947 */ /* 0x000fea0003800000 */
.L_x_120:
[----:B------:R-:W-:Y:S02]  /*1160*/  LEA R5, R2, UR7, 0x6 ;  /* 0x0000000702057c11 */ /* 0x000fe4000f8e30ff */
[----:B------:R-:W0:Y:S04]  /*1170*/  LDC.64 R2, c[0x0][0x388] ;  /* 0x0000e200ff027b82 */ /* 0x000e280000000a00 */
[----:B------:R-:W1:Y:S01]  /*1180*/  LDS R5, [R5] ;  /* 0x0000000005057984 */ /* 0x000e620000000800 */
[----:B0-----:R-:W-:-:S05]  /*1190*/  IMAD.WIDE R2, R0, 0x4, R2 ;  /* 0x0000000400027825 */ /* 0x001fca00078e0202 */
[----:B-1----:R4:W-:Y:S01]  /*11a0*/  STG.E desc[UR8][R2.64], R5 ;  /* 0x0000000502007986 */ /* 0x0029e2000c101908 */
[----:B------:R-:W-:Y:S05]  /*11b0*/  BRA `(.L_x_92) ;  /* 0x0000000000787947 */ /* 0x000fea0003800000 */
.L_x_89:
[----:B0--3--:R-:W-:-:S05]  /*11c0*/  IMAD.MOV.U32 R4, RZ, RZ, -0x8 ;  /* 0xfffffff8ff047424 */ /* 0x009fca00078e00ff */
[----:B------:R-:W-:-:S05]  /*11d0*/  VIADDMNMX.U32 R3, R3, R4, 0x3, PT ;  /* 0x0000000303037446 */ /* 0x000fca0003800004 */
[----:B------:R-:W-:-:S04]  /*11e0*/  IMAD.SHL.U32 R3, R3, 0x4, RZ ;  /* 0x0000000403037824 */ /* 0x000fc800078e00ff */
[----:B------:R-:W1:Y:S02]  /*11f0*/  LDC R4, c[0x2][R3+0xc] ;  /* 0x0080030003047b82 */ /* 0x000e640000000800 */
[----:B-12-4-:R-:W-:-:S04]  /*1200*/  SHF.R.S32.HI R5, RZ, 0x1f, R4 ;  /* 0x0000001fff057819 */ /* 0x016fc80000011404 */
.L_x_123:
[----:B------:R-:W-:Y:S05]  /*1210*/  BRX R4 -0x1220                                                  (*"BRANCH_TARGETS .L_x_124,.L_x_125,.L_x_126,.L_x_92"*) ;  /* 0xffffffec04787949 */ /* 0x000fea000383ffff */
.L_x_126:
[----:B------:R-:W-:Y:S02]  /*1220*/  LEA R6, R2, UR4, 0x6 ;  /* 0x0000000402067c11 */ /* 0x000fe4000f8e30ff */
[----:B------:R-:W0:Y:S03]  /*1230*/  LDC.64 R2, c[0x0][0x390] ;  /* 0x0000e400ff027b82 */ /* 0x000e260000000a00 */
[----:B------:R-:W0:Y:S02]  /*1240*/  LDS R5, [R6] ;  /* 0x0000000006057984 */ /* 0x000e240000000800 */
[----:B0-----:R-:W-:-:S03]  /*1250*/  IMAD.WIDE R2, R5, 0x4, R2 ;  /* 0x0000000405027825 */ /* 0x001fc600078e0202 */
[----:B------:R-:W0:Y:S03]  /*1260*/  LDC.64 R4, c[0x0][0x388] ;  /* 0x0000e200ff047b82 */ /* 0x000e260000000a00 */
[----:B------:R-:W2:Y:S01]  /*1270*/  LDG.E R3, desc[UR8][R2.64] ;  /* 0x0000000802037981 */ /* 0x000ea2000c1e1900 */
[----:B0-----:R-:W-:-:S05]  /*1280*/  IMAD.WIDE R4, R0, 0x4, R4 ;  /* 0x0000000400047825 */ /* 0x001fca00078e0204 */
[----:B--2---:R2:W-:Y:S01]  /*1290*/  STG.E desc[UR8][R4.64], R3 ;  /* 0x0000000304007986 */ /* 0x0045e2000c101908 */
[----:B------:R-:W-:Y:S05]  /*12a0*/  BRA `(.L_x_92) ;  /* 0x00000000003c7947 */ /* 0x000fea0003800000 */
.L_x_124:
[----:B------:R-:W-:Y:S02]  /*12b0*/  LEA R4, R2, UR4, 0x6 ;  /* 0x0000000402047c11 */ /* 0x000fe4000f8e30ff */
[----:B------:R-:W0:Y:S04]  /*12c0*/  LDC.64 R2, c[0x0][0x388] ;  /* 0x0000e200ff027b82 */ /* 0x000e280000000a00 */
[----:B------:R-:W1:Y:S01]  /*12d0*/  LDS R4, [R4] ;  /* 0x0000000004047984 */ /* 0x000e620000000800 */
[----:B0-----:R-:W-:Y:S01]  /*12e0*/  IMAD.WIDE R2, R0, 0x4, R2 ;  /* 0x0000000400027825 */ /* 0x001fe200078e0202 */
[----:B-1----:R-:W-:-:S05]  /*12f0*/  I2FP.F32.S32 R5, R4 ;  /* 0x0000000400057245 */ /* 0x002fca0000201400 */
[----:B------:R0:W-:Y:S01]  /*1300*/  STG.E desc[UR8][R2.64], R5 ;  /* 0x0000000502007986 */ /* 0x0001e2000c101908 */
[----:B------:R-:W-:Y:S05]  /*1310*/  BRA `(.L_x_92) ;  /* 0x0000000000207947 */ /* 0x000fea0003800000 */
.L_x_125:
        /* <DEDUP_REMOVED lines=8> */
.L_x_92:
[----:B------:R-:W-:Y:S05]  /*13a0*/  BSYNC.RECONVERGENT B0 ;  /* 0x0000000000007941 */ /* 0x000fea0003800200 */
.L_x_88:
[----:B------:R-:W-:Y:S06]  /*13b0*/  BAR.SYNC.DEFER_BLOCKING 0x0 ;  /* 0x0000000000007b1d */ /* 0x000fec0000010000 */
[----:B------:R-:W-:Y:S05]  /*13c0*/  EXIT ;  /* 0x000000000000794d */ /* 0x000fea0003800000 */
        .weak           $__internal_1_$__cuda_sm20_div_rn_f64_full
        .type           $__internal_1_$__cuda_sm20_div_rn_f64_full,@function
        .size           $__internal_1_$__cuda_sm20_div_rn_f64_full,(.L_x_129 - $__internal_1_$__cuda_sm20_div_rn_f64_full)
$__internal_1_$__cuda_sm20_div_rn_f64_full:
        /* <DEDUP_REMOVED lines=67> */
.L_x_94:
        /* <DEDUP_REMOVED lines=16> */
.L_x_97:
[----:B------:R-:W-:Y:S01]  /*1900*/  LOP3.LUT R13, R5, 0x80000, RZ, 0xfc, !PT ;  /* 0x00080000050d7812 */ /* 0x000fe200078efcff */
[----:B------:R-:W-:Y:S01]  /*1910*/  IMAD.MOV.U32 R12, RZ, RZ, R4 ;  /* 0x000000ffff0c7224 */ /* 0x000fe200078e0004 */
[----:B------:R-:W-:Y:S06]  /*1920*/  BRA `(.L_x_95) ;  /* 0x0000000000087947 */ /* 0x000fec0003800000 */
.L_x_96:
[----:B------:R-:W-:Y:S01]  /*1930*/  LOP3.LUT R13, R7, 0x80000, RZ, 0xfc, !PT ;  /* 0x00080000070d7812 */ /* 0x000fe200078efcff */
[----:B------:R-:W-:-:S07]  /*1940*/  IMAD.MOV.U32 R12, RZ, RZ, R6 ;  /* 0x000000ffff0c7224 */ /* 0x000fce00078e0006 */
.L_x_95:
[----:B------:R-:W-:Y:S05]  /*1950*/  BSYNC.RECONVERGENT B2 ;  /* 0x0000000000027941 */ /* 0x000fea0003800200 */
.L_x_93:
[----:B------:R-:W-:Y:S02]  /*1960*/  IMAD.MOV.U32 R11, RZ, RZ, 0x0 ;  /* 0x00000000ff0b7424 */ /* 0x000fe400078e00ff */
[----:B------:R-:W-:Y:S02]  /*1970*/  IMAD.MOV.U32 R2, RZ, RZ, R12 ;  /* 0x000000ffff027224 */ /* 0x000fe400078e000c */
[----:B------:R-:W-:Y:S01]  /*1980*/  IMAD.MOV.U32 R3, RZ, RZ, R13 ;  /* 0x000000ffff037224 */ /* 0x000fe200078e000d */
[----:B------:R-:W-:Y:S06]  /*1990*/  RET.REL.NODEC R10 `(_Z11FindMaxCorrPfS_S_iii) ;  /* 0xffffffe40a987950 */ /* 0x000fec0003c3ffff */
.L_x_98:
        /* <DEDUP_REMOVED lines=14> */
.L_x_129:


//--------------------- .text._Z16MatchSiftPoints4PfS_S_ii --------------------------
	.section	.text._Z16MatchSiftPoints4PfS_S_ii,"ax",@progbits
	.align	128
        .global         _Z16MatchSiftPoints4PfS_S_ii
        .type           _Z16MatchSiftPoints4PfS_S_ii,@function
        .size           _Z16MatchSiftPoints4PfS_S_ii,(.L_x_132 - _Z16MatchSiftPoints4PfS_S_ii)
        .other          _Z16MatchSiftPoints4PfS_S_ii,@"STO_CUDA_ENTRY STV_DEFAULT"
_Z16MatchSiftPoints4PfS_S_ii:
.text._Z16MatchSiftPoints4PfS_S_ii:
[----:B------:R-:W-:Y:S01]  /*0000*/  LDC R1, c[0x0][0x37c] ;  /* 0x0000df00ff017b82 */ /* 0x000fe20000000800 */
[----:B------:R-:W0:Y:S01]  /*0010*/  S2R R6, SR_TID.Y ;  /* 0x0000000000067919 */ /* 0x000e220000002200 */
[----:B------:R-:W1:Y:S01]  /*0020*/  LDCU UR4, c[0x0][0x39c] ;  /* 0x00007380ff0477ac */ /* 0x000e620008000800 */
[----:B------:R-:W-:Y:S01]  /*0030*/  BSSY.RECONVERGENT B0, `(.L_x_99) ;  /* 0x0000025000007945 */ /* 0x000fe20003800200 */
[----:B------:R-:W-:Y:S01]  /*0040*/  HFMA2 R7, -RZ, RZ, 0, 0 ;  /* 0x00000000ff077431 */ /* 0x000fe200000001ff */
[----:B------:R-:W0:Y:S01]  /*0050*/  S2R R3, SR_CTAID.Y ;  /* 0x0000000000037919 */ /* 0x000e220000002600 */
[----:B------:R-:W2:Y:S01]  /*0060*/  S2R R9, SR_TID.X ;  /* 0x0000000000097919 */ /* 0x000ea20000002100 */
[----:B0-----:R-:W-:-:S04]  /*0070*/  LEA R6, R3, R6, 0x4 ;  /* 0x0000000603067211 */ /* 0x001fc800078e20ff */
[----:B-1----:R-:W-:Y:S01]  /*0080*/  ISETP.GE.AND P0, PT, R6, UR4, PT ;  /* 0x0000000406007c0c */ /* 0x002fe2000bf06270 */
[----:B------:R-:W0:Y:S01]  /*0090*/  LDCU.64 UR4, c[0x0][0x358] ;  /* 0x00006b00ff0477ac */ /* 0x000e220008000a00 */
[----:B--2---:R-:W-:-:S11]  /*00a0*/  ISETP.NE.AND P1, PT, R9, RZ, PT ;  /* 0x000000ff0900720c */ /* 0x004fd60003f25270 */
[----:B------:R-:W-:Y:S05]  /*00b0*/  @P0 BRA `(.L_x_100) ;  /* 0x0000000000700947 */ /* 0x000fea0003800000 */
[----:B------:R-:W1:Y:S08]  /*00c0*/  LDC.64 R2, c[0x0][0x380] ;  /* 0x0000e000ff027b82 */ /* 0x000e700000000a00 */
[----:B------:R-:W2:Y:S01]  /*00d0*/  LDC.64 R4, c[0x0][0x388] ;  /* 0x0000e200ff047b82 */ /* 0x000ea20000000a00 */
[----:B-1----:R-:W-:-:S05]  /*00e0*/  IMAD.WIDE.U32 R2, R9, 0x4, R2 ;  /* 0x0000000409027825 */ /* 0x002fca00078e0002 */
[----:B0-----:R-:W3:Y:S01]  /*00f0*/  LDG.E R0, desc[UR4][R2.64] ;  /* 0x0000000402007981 */ /* 0x001ee2000c1e1900 */
[----:B--2---:R-:W-:-:S03]  /*0100*/  IMAD.WIDE.U32 R4, R9, 0x4, R4 ;  /* 0x0000000409047825 */ /* 0x004fc600078e0004 */
[----:B------:R-:W2:Y:S04]  /*0110*/  LDG.E R11, desc[UR4][R2.64+0x80] ;  /* 0x00008004020b7981 */ /* 0x000ea8000c1e1900 */
[----:B------:R-:W3:Y:S04]  /*0120*/  LDG.E R7, desc[UR4][R4.64] ;  /* 0x0000000404077981 */ /* 0x000ee8000c1e1900 */
[----:B------:R-:W4:Y:S04]  /*0130*/  LDG.E R9, desc[UR4][R2.64+0x40] ;  /* 0x0000400402097981 */ /* 0x000f28000c1e1900 */
[----:B------:R-:W4:Y:S04]  /*0140*/  LDG.E R8, desc[UR4][R4.64+0x40] ;  /* 0x0000400404087981 */ /* 0x000f28000c1e1900 */
[----:B------:R-:W2:Y:S04]  /*0150*/  LDG.E R10, desc[UR4][R4.64+0x80] ;  /* 0x00008004040a7981 */ /* 0x000ea8000c1e1900 */
[----:B------:R-:W5:Y:S04]  /*0160*/  LDG.E R13, desc[UR4][R2.64+0xc0] ;  /* 0x0000c004020d7981 */ /* 0x000f68000c1e1900 */
        /* <DEDUP_REMOVED lines=8> */
[----:B------:R-:W5:Y:S01]  /*01f0*/  LDG.E R20, desc[UR4][R4.64+0x1c0] ;  /* 0x0001c00404147981 */ /* 0x000f62000c1e1900 */
[----:B---3--:R-:W-:-:S04]  /*0200*/  FFMA R0, R0, R7, RZ ;  /* 0x0000000700007223 */ /* 0x008fc800000000ff */
[----:B----4-:R-:W-:-:S04]  /*0210*/  FFMA R0, R9, R8, R0 ;  /* 0x0000000809007223 */ /* 0x010fc80000000000 */
[----:B--2---:R-:W-:-:S04]  /*0220*/  FFMA R0, R11, R10, R0 ;  /* 0x0000000a0b007223 */ /* 0x004fc80000000000 */
[----:B-----5:R-:W-:-:S04]  /*0230*/  FFMA R0, R13, R12, R0 ;  /* 0x0000000c0d007223 */ /* 0x020fc80000000000 */
[----:B------:R-:W-:-:S04]  /*0240*/  FFMA R0, R15, R14, R0 ;  /* 0x0000000e0f007223 */ /* 0x000fc80000000000 */
[----:B------:R-:W-:-:S04]  /*0250*/  FFMA R0, R17, R16, R0 ;  /* 0x0000001011007223 */ /* 0x000fc80000000000 */
[----:B------:R-:W-:-:S04]  /*0260*/  FFMA R0, R19, R18, R0 ;  /* 0x0000001213007223 */ /* 0x000fc80000000000 */
[----:B------:R-:W-:-:S07]  /*0270*/  FFMA R7, R21, R20, R0 ;  /* 0x0000001415077223 */ /* 0x000fce0000000000 */
.L_x_100:
[----:B0-----:R-:W-:Y:S05]  /*0280*/  BSYNC.RECONVERGENT B0 ;  /* 0x0000000000007941 */ /* 0x001fea0003800200 */
.L_x_99:
[----:B------:R-:W-:Y:S05]  /*0290*/  @P1 EXIT ;  /* 0x000000000000194d */ /* 0x000fea0003800000 */
[----:B------:R-:W0:Y:S01]  /*02a0*/  S2R R5, SR_CTAID.X ;  /* 0x0000000000057919 */ /* 0x000e220000002500 */
[----:B------:R-:W0:Y:S01]  /*02b0*/  LDCU UR6, c[0x0][0x374] ;  /* 0x00006e80ff0677ac */ /* 0x000e220008000800 */
[----:B------:R-:W1:Y:S01]  /*02c0*/  LDC.64 R2, c[0x0][0x390] ;  /* 0x0000e400ff027b82 */ /* 0x000e620000000a00 */
[----:B0-----:R-:W-:-:S05]  /*02d0*/  IMAD R5, R5, UR6, RZ ;  /* 0x0000000605057c24 */ /* 0x001fca000f8e02ff */
[----:B------:R-:W-:-:S05]  /*02e0*/  LEA R5, R5, R6, 0x4 ;  /* 0x0000000605057211 */ /* 0x000fca00078e20ff */
[----:B-1----:R-:W-:-:S05]  /*02f0*/  IMAD.WIDE.U32 R2, R5, 0x4, R2 ;  /* 0x0000000405027825 */ /* 0x002fca00078e0002 */
[----:B------:R-:W-:Y:S01]  /*0300*/  STG.E desc[UR4][R2.64], R7 ;  /* 0x0000000702007986 */ /* 0x000fe2000c101904 */
[----:B------:R-:W-:Y:S05]  /*0310*/  EXIT ;  /* 0x000000000000794d */ /* 0x000fea0003800000 */
.L_x_101:
        /* <DEDUP_REMOVED lines=14> */
.L_x_132:


//--------------------- .text._Z16MatchSiftPoints3PfS_S_ii --------------------------
	.section	.text._Z16MatchSiftPoints3PfS_S_ii,"ax",@progbits
	.align	128
        .global         _Z16MatchSiftPoints3PfS_S_ii
        .type           _Z16MatchSiftPoints3PfS_S_ii,@function
        .size           _Z16MatchSiftPoints3PfS_S_ii,(.L_x_133 - _Z16MatchSiftPoints3PfS_S_ii)
        .other          _Z16MatchSiftPoints3PfS_S_ii,@"STO_CUDA_ENTRY STV_DEFAULT"
_Z16MatchSiftPoints3PfS_S_ii:
.text._Z16MatchSiftPoints3PfS_S_ii:
[----:B------:R-:W-:Y:S08]  /*0000*/  LDC R1, c[0x0][0x37c] ;  /* 0x0000df00ff017b82 */ /* 0x000ff00000000800 */
[----:B------:R-:W0:Y:S01]  /*0010*/  LDC.64 R2, c[0x0][0x380] ;  /* 0x0000e000ff027b82 */ /* 0x000e220000000a00 */
[----:B------:R-:W0:Y:S01]  /*0020*/  LDCU.64 UR4, c[0x0][0x358] ;  /* 0x00006b00ff0477ac */ /* 0x000e220008000a00 */
[----:B------:R-:W1:Y:S06]  /*0030*/  LDCU UR6, c[0x0][0x398] ;  /* 0x00007300ff0677ac */ /* 0x000e6c0008000800 */
[----:B------:R-:W2:Y:S01]  /*0040*/  LDC.64 R4, c[0x0][0x388] ;  /* 0x0000e200ff047b82 */ /* 0x000ea20000000a00 */
[----:B0-----:R-:W3:Y:S04]  /*0050*/  LDG.E R0, desc[UR4][R2.64] ;  /* 0x0000000402007981 */ /* 0x001ee8000c1e1900 */
[----:B------:R-:W4:Y:S04]  /*0060*/  LDG.E R27, desc[UR4][R2.64+0x4] ;  /* 0x00000404021b7981 */ /* 0x000f28000c1e1900 */
[----:B--2---:R-:W3:Y:S04]  /*0070*/  LDG.E R23, desc[UR4][R4.64] ;  /* 0x0000000404177981 */ /* 0x004ee8000c1e1900 */
[----:B------:R-:W4:Y:S04]  /*0080*/  LDG.E R20, desc[UR4][R4.64+0x4] ;  /* 0x0000040404147981 */ /* 0x000f28000c1e1900 */
[----:B------:R-:W2:Y:S04]  /*0090*/  LDG.E R19, desc[UR4][R2.64+0x8] ;  /* 0x0000080402137981 */ /* 0x000ea8000c1e1900 */
        /* <DEDUP_REMOVED lines=17> */
[----:B------:R0:W5:Y:S04]  /*01b0*/  LDG.E R26, desc[UR4][R2.64+0x1f8] ;  /* 0x0001f804021a7981 */ /* 0x000168000c1e1900 */
[----:B------:R0:W5:Y:S01]  /*01c0*/  LDG.E R29, desc[UR4][R4.64+0x1fc] ;  /* 0x0001fc04041d7981 */ /* 0x000162000c1e1900 */
[----:B---3--:R-:W-:-:S03]  /*01d0*/  FFMA R0, R0, R23, RZ ;  /* 0x0000001700007223 */ /* 0x008fc600000000ff */
[----:B------:R-:W3:Y:S01]  /*01e0*/  LDG.E R23, desc[UR4][R4.64+0x2c] ;  /* 0x00002c0404177981 */ /* 0x000ee2000c1e1900 */
[----:B----4-:R-:W-:-:S03]  /*01f0*/  FFMA R0, R27, R20, R0 ;  /* 0x000000141b007223 */ /* 0x010fc60000000000 */
[----:B------:R-:W3:Y:S01]  /*0200*/  LDG.E R20, desc[UR4][R2.64+0x2c] ;  /* 0x00002c0402147981 */ /* 0x000ee2000c1e1900 */
[----:B--2---:R-:W-:-:S03]  /*0210*/  FFMA R27, R19, R16, R0 ;  /* 0x00000010131b7223 */ /* 0x004fc60000000000 */
[----:B------:R-:W2:Y:S04]  /*0220*/  LDG.E R16, desc[UR4][R2.64+0x30] ;  /* 0x0000300402107981 */ /* 0x000ea8000c1e1900 */
[----:B------:R-:W2:Y:S01]  /*0230*/  LDG.E R19, desc[UR4][R4.64+0x30] ;  /* 0x0000300404137981 */ /* 0x000ea2000c1e1900 */
[----:B------:R-:W-:-:S03]  /*0240*/  FFMA R0, R14, R17, R27 ;  /* 0x000000110e007223 */ /* 0x000fc6000000001b */
[----:B------:R-:W4:Y:S04]  /*0250*/  LDG.E R14, desc[UR4][R2.64+0x34] ;  /* 0x00003404020e7981 */ /* 0x000f28000c1e1900 */
[----:B------:R-:W4:Y:S01]  /*0260*/  LDG.E R17, desc[UR4][R4.64+0x34] ;  /* 0x0000340404117981 */ /* 0x000f22000c1e1900 */
        /* <DEDUP_REMOVED lines=21> */
[----:B---3--:R-:W-:-:S03]  /*03c0*/  FFMA R27, R20, R23, R27 ;  /* 0x00000017141b7223 */ /* 0x008fc6000000001b */
[----:B------:R-:W3:Y:S04]  /*03d0*/  LDG.E R20, desc[UR4][R2.64+0x54] ;  /* 0x0000540402147981 */ /* 0x000ee8000c1e1900 */
[----:B------:R-:W3:Y:S01]  /*03e0*/  LDG.E R23, desc[UR4][R4.64+0x54] ;  /* 0x0000540404177981 */ /* 0x000ee2000c1e1900 */
[----:B--2---:R-:W-:-:S03]  /*03f0*/  FFMA R27, R16, R19, R27 ;  /* 0x00000013101b7223 */ /* 0x004fc6000000001b */
[----:B------:R-:W2:Y:S04]  /*0400*/  LDG.E R16, desc[UR4][R2.64+0x58] ;  /* 0x0000580402107981 */ /* 0x000ea8000c1e1900 */
[----:B------:R-:W2:Y:S01]  /*0410*/  LDG.E R19, desc[UR4][R4.64+0x58] ;  /* 0x0000580404137981 */ /* 0x000ea2000c1e1900 */
[----:B----4-:R-:W-:-:S03]  /*0420*/  FFMA R27, R14, R17, R27 ;  /* 0x000000110e1b7223 */ /* 0x010fc6000000001b */
        /* <DEDUP_REMOVED lines=285> */
[----:B------:R0:W5:Y:S04]  /*1600*/  LDG.E R15, desc[UR4][R2.64+0x1d8] ;  /* 0x0001d804020f7981 */ /* 0x000168000c1e1900 */
[----:B------:R0:W5:Y:S01]  /*1610*/  LDG.E R12, desc[UR4][R4.64+0x1d8] ;  /* 0x0001d804040c7981 */ /* 0x000162000c1e1900 */
[----:B------:R-:W-:-:S03]  /*1620*/  FFMA R24, R21, R18, R24 ;  /* 0x0000001215187223 */ /* 0x000fc60000000018 */
[----:B------:R0:W5:Y:S04]  /*1630*/  LDG.E R21, desc[UR4][R2.64+0x1dc] ;  /* 0x0001dc0402157981 */ /* 0x000168000c1e1900 */
[----:B------:R0:W5:Y:S01]  /*1640*/  LDG.E R18, desc[UR4][R4.64+0x1dc] ;  /* 0x0001dc0404127981 */ /* 0x000162000c1e1900 */
[----:B------:R-:W-:-:S03]  /*1650*/  FFMA R24, R25, R22, R24 ;  /* 0x0000001619187223 */ /* 0x000fc60000000018 */
[----:B------:R0:W5:Y:S04]  /*1660*/  LDG.E R25, desc[UR4][R2.64+0x1e0] ;  /* 0x0001e00402197981 */ /* 0x000168000c1e1900 */
[----:B------:R0:W5:Y:S01]  /*1670*/  LDG.E R22, desc[UR4][R4.64+0x1e0] ;  /* 0x0001e00404167981 */ /* 0x000162000c1e1900 */
[----:B---3--:R-:W-:-:S03]  /*1680*/  FFMA R24, R23, R20, R24 ;  /* 0x0000001417187223 */ /* 0x008fc60000000018 */
[----:B------:R0:W5:Y:S04]  /*1690*/  LDG.E R23, desc[UR4][R2.64+0x1e4] ;  /* 0x0001e40402177981 */ /* 0x000168000c1e1900 */
[----:B------:R0:W5:Y:S01]  /*16a0*/  LDG.E R20, desc[UR4][R4.64+0x1e4] ;  /* 0x0001e40404147981 */ /* 0x000162000c1e1900 */
[----:B--2---:R-:W-:-:S03]  /*16b0*/  FFMA R24, R19, R16, R24 ;  /* 0x0000001013187223 */ /* 0x004fc60000000018 */
[----:B------:R0:W5:Y:S04]  /*16c0*/  LDG.E R19, desc[UR4][R2.64+0x1e8] ;  /* 0x0001e80402137981 */ /* 0x000168000c1e1900 */
[----:B------:R0:W5:Y:S01]  /*16d0*/  LDG.E R16, desc[UR4][R4.64+0x1e8] ;  /* 0x0001e80404107981 */ /* 0x000162000c1e1900 */
[----:B----4-:R-:W-:-:S03]  /*16e0*/  FFMA R24, R17, R14, R24 ;  /* 0x0000000e11187223 */ /* 0x010fc60000000018 */
[----:B------:R0:W5:Y:S04]  /*16f0*/  LDG.E R17, desc[UR4][R2.64+0x1ec] ;  /* 0x0001ec0402117981 */ /* 0x000168000c1e1900 */
[----:B------:R0:W5:Y:S01]  /*1700*/  LDG.E R14, desc[UR4][R4.64+0x1ec] ;  /* 0x0001ec04040e7981 */ /* 0x000162000c1e1900 */
[----:B------:R-:W-:-:S03]  /*1710*/  FFMA R27, R7, R0, R24 ;  /* 0x00000000071b7223 */ /* 0x000fc60000000018 */
[----:B------:R0:W5:Y:S04]  /*1720*/  LDG.E R7, desc[UR4][R2.64+0x1f0] ;  /* 0x0001f00402077981 */ /* 0x000168000c1e1900 */
[----:B------:R0:W5:Y:S01]  /*1730*/  LDG.E R0, desc[UR4][R4.64+0x1f0] ;  /* 0x0001f00404007981 */ /* 0x000162000c1e1900 */
[----:B------:R-:W-:-:S03]  /*1740*/  FFMA R28, R6, R9, R27 ;  /* 0x00000009061c7223 */ /* 0x000fc6000000001b */
[----:B------:R0:W5:Y:S04]  /*1750*/  LDG.E R9, desc[UR4][R2.64+0x1f4] ;  /* 0x0001f40402097981 */ /* 0x000168000c1e1900 */
[----:B------:R0:W5:Y:S04]  /*1760*/  LDG.E R24, desc[UR4][R4.64+0x1f4] ;  /* 0x0001f40404187981 */ /* 0x000168000c1e1900 */
[----:B------:R0:W5:Y:S04]  /*1770*/  LDG.E R6, desc[UR4][R2.64+0x1fc] ;  /* 0x0001fc0402067981 */ /* 0x000168000c1e1900 */
[----:B------:R0:W5:Y:S01]  /*1780*/  LDG.E R27, desc[UR4][R4.64+0x1f8] ;  /* 0x0001f804041b7981 */ /* 0x000162000c1e1900 */
[----:B------:R-:W-:-:S02]  /*1790*/  FFMA R11, R8, R11, R28 ;  /* 0x0000000b080b7223 */ /* 0x000fc4000000001c */
[----:B------:R-:W2:Y:S01]  /*17a0*/  S2R R8, SR_TID.Y ;  /* 0x0000000000087919 */ /* 0x000ea20000002200 */
[----:B------:R-:W2:Y:S01]  /*17b0*/  S2R R28, SR_CTAID.X ;  /* 0x00000000001c7919 */ /* 0x000ea20000002500 */
[----:B------:R-:W-:Y:S01]  /*17c0*/  FFMA R10, R10, R13, R11 ;  /* 0x0000000d0a0a7223 */ /* 0x000fe2000000000b */
[----:B--2---:R-:W-:-:S04]  /*17d0*/  LEA R8, R28, R8, 0x4 ;  /* 0x000000081c087211 */ /* 0x004fc800078e20ff */
[----:B-1----:R-:W-:-:S13]  /*17e0*/  ISETP.GE.AND P0, PT, R8, UR6, PT ;  /* 0x0000000608007c0c */ /* 0x002fda000bf06270 */
[----:B0-----:R-:W-:Y:S05]  /*17f0*/  @P0 EXIT ;  /* 0x000000000000094d */ /* 0x001fea0003800000 */
[----:B------:R-:W0:Y:S01]  /*1800*/  S2R R3, SR_CTAID.Y ;  /* 0x0000000000037919 */ /* 0x000e220000002600 */
[----:B-----5:R-:W-:Y:S01]  /*1810*/  FFMA R10, R15, R12, R10 ;  /* 0x0000000c0f0a7223 */ /* 0x020fe2000000000a */
[----:B------:R-:W0:Y:S01]  /*1820*/  LDCU UR6, c[0x0][0x374] ;  /* 0x00006e80ff0677ac */ /* 0x000e220008000800 */
[----:B------:R-:W1:Y:S01]  /*1830*/  LDC.64 R4, c[0x0][0x390] ;  /* 0x0000e400ff047b82 */ /* 0x000e620000000a00 */
[----:B------:R-:W2:Y:S01]  /*1840*/  S2R R2, SR_TID.X ;  /* 0x0000000000027919 */ /* 0x000ea20000002100 */
[----:B------:R-:W-:Y:S01]  /*1850*/  FFMA R10, R21, R18, R10 ;  /* 0x00000012150a7223 */ /* 0x000fe2000000000a */
[----:B------:R-:W3:Y:S03]  /*1860*/  LDCU UR7, c[0x0][0x39c] ;  /* 0x00007380ff0777ac */ /* 0x000ee60008000800 */
[----:B------:R-:W-:-:S04]  /*1870*/  FFMA R10, R25, R22, R10 ;  /* 0x00000016190a7223 */ /* 0x000fc8000000000a */
[----:B------:R-:W-:-:S04]  /*1880*/  FFMA R10, R23, R20, R10 ;  /* 0x00000014170a7223 */ /* 0x000fc8000000000a */
[----:B------:R-:W-:-:S04]  /*1890*/  FFMA R10, R19, R16, R10 ;  /* 0x00000010130a7223 */ /* 0x000fc8000000000a */
[----:B------:R-:W-:-:S04]  /*18a0*/  FFMA R10, R17, R14, R10 ;  /* 0x0000000e110a7223 */ /* 0x000fc8000000000a */
[----:B------:R-:W-:-:S04]  /*18b0*/  FFMA R0, R7, R0, R10 ;  /* 0x0000000007007223 */ /* 0x000fc8000000000a */
[----:B------:R-:W-:Y:S01]  /*18c0*/  FFMA R9, R9, R24, R0 ;  /* 0x0000001809097223 */ /* 0x000fe20000000000 */
[----:B0-----:R-:W-:-:S03]  /*18d0*/  IMAD R7, R8, UR6, R3 ;  /* 0x0000000608077c24 */ /* 0x001fc6000f8e0203 */
[----:B------:R-:W-:Y:S01]  /*18e0*/  FFMA R9, R26, R27, R9 ;  /* 0x0000001b1a097223 */ /* 0x000fe20000000009 */
[----:B--2---:R-:W-:-:S03]  /*18f0*/  LEA R3, R3, R2, 0x4 ;  /* 0x0000000203037211 */ /* 0x004fc600078e20ff */
[----:B------:R-:W-:Y:S01]  /*1900*/  FFMA R6, R6, R29, R9 ;  /* 0x0000001d06067223 */ /* 0x000fe20000000009 */
[----:B------:R-:W-:Y:S02]  /*1910*/  LEA R7, R7, R2, 0x4 ;  /* 0x0000000207077211 */ /* 0x000fe400078e20ff */
[----:B---3--:R-:W-:-:S03]  /*1920*/  ISETP.GE.AND P0, PT, R3, UR7, PT ;  /* 0x0000000703007c0c */ /* 0x008fc6000bf06270 */
[----:B-1----:R-:W-:Y:S01]  /*1930*/  IMAD.WIDE.U32 R4, R7, 0x4, R4 ;  /* 0x0000000407047825 */ /* 0x002fe200078e0004 */
[----:B------:R-:W-:-:S05]  /*1940*/  FSEL R3, R6, -1, !P0 ;  /* 0xbf80000006037808 */ /* 0x000fca0004000000 */
[----:B------:R-:W-:Y:S01]  /*1950*/  STG.E desc[UR4][R4.64], R3 ;  /* 0x0000000304007986 */ /* 0x000fe2000c101904 */
[----:B------:R-:W-:Y:S05]  /*1960*/  EXIT ;  /* 0x000000000000794d */ /* 0x000fea0003800000 */
.L_x_102:
        /* <DEDUP_REMOVED lines=9> */
.L_x_133:


//--------------------- .text._Z16MatchSiftPoints2PfS_S_ii --------------------------
	.section	.text._Z16MatchSiftPoints2PfS_S_ii,"ax",@progbits
	.align	128
        .global         _Z16MatchSiftPoints2PfS_S_ii
        .type           _Z16MatchSiftPoints2PfS_S_ii,@function
        .size           _Z16MatchSiftPoints2PfS_S_ii,(.L_x_134 - _Z16MatchSiftPoints2PfS_S_ii)
        .other          _Z16MatchSiftPoints2PfS_S_ii,@"STO_CUDA_ENTRY STV_DEFAULT"
_Z16MatchSiftPoints2PfS_S_ii:
.text._Z16MatchSiftPoints2PfS_S_ii:
[----:B------:R-:W-:Y:S01]  /*0000*/  LDC R1, c[0x0][0x37c] ;  /* 0x0000df00ff017b82 */ /* 0x000fe20000000800 */
[----:B------:R-:W0:Y:S07]  /*0010*/  S2R R0, SR_TID.X ;  /* 0x0000000000007919 */ /* 0x000e2e0000002100 */
[----:B------:R-:W0:Y:S01]  /*0020*/  LDC.64 R4, c[0x0][0x380] ;  /* 0x0000e000ff047b82 */ /* 0x000e220000000a00 */
[----:B------:R-:W1:Y:S07]  /*0030*/  LDCU.64 UR8, c[0x0][0x358] ;  /* 0x00006b00ff0877ac */ /* 0x000e6e0008000a00 */
[----:B------:R-:W2:Y:S01]  /*0040*/  LDC.64 R6, c[0x0][0x388] ;  /* 0x0000e200ff067b82 */ /* 0x000ea20000000a00 */
[----:B0-----:R-:W-:-:S04]  /*0050*/  IMAD.WIDE.U32 R4, R0, 0x4, R4 ;  /* 0x0000000400047825 */ /* 0x001fc800078e0004 */
[----:B--2---:R-:W-:Y:S01]  /*0060*/  IMAD.WIDE.U32 R6, R0, 0x4, R6 ;  /* 0x0000000400067825 */ /* 0x004fe200078e0006 */
[----:B-1----:R-:W2:Y:S04]  /*0070*/  LDG.E R8, desc[UR8][R4.64] ;  /* 0x0000000804087981 */ /* 0x002ea8000c1e1900 */
[----:B------:R-:W3:Y:S04]  /*0080*/  LDG.E R10, desc[UR8][R6.64] ;  /* 0x00000008060a7981 */ /* 0x000ee8000c1e1900 */
[----:B------:R-:W4:Y:S04]  /*0090*/  LDG.E R12, desc[UR8][R4.64+0x40] ;  /* 0x00004008040c7981 */ /* 0x000f28000c1e1900 */
        /* <DEDUP_REMOVED lines=11> */
[----:B------:R0:W5:Y:S04]  /*0150*/  LDG.E R19, desc[UR8][R4.64+0x1c0] ;  /* 0x0001c00804137981 */ /* 0x000168000c1e1900 */
[----:B------:R-:W5:Y:S01]  /*0160*/  LDG.E R21, desc[UR8][R6.64+0x1c0] ;  /* 0x0001c00806157981 */ /* 0x000f62000c1e1900 */
[----:B------:R-:W1:Y:S01]  /*0170*/  S2UR UR6, SR_CgaCtaId ;  /* 0x00000000000679c3 */ /* 0x000e620000008800 */
[----:B------:R-:W-:Y:S01]  /*0180*/  UMOV UR4, 0x400 ;  /* 0x0000040000047882 */ /* 0x000fe20000000000 */
[----:B------:R-:W1:Y:S01]  /*0190*/  S2R R3, SR_TID.Y ;  /* 0x0000000000037919 */ /* 0x000e620000002200 */
[----:B------:R-:W-:Y:S01]  /*01a0*/  UIADD3 UR5, UPT, UPT, UR4, 0x2000, URZ ;  /* 0x0000200004057890 */ /* 0x000fe2000fffe0ff */
[----:B0-----:R-:W-:Y:S01]  /*01b0*/  IMAD.MOV.U32 R5, RZ, RZ, RZ ;  /* 0x000000ffff057224 */ /* 0x001fe200078e00ff */
[----:B------:R-:W0:Y:S01]  /*01c0*/  S2R R4, SR_CTAID.X ;  /* 0x0000000000047919 */ /* 0x000e220000002500 */
[----:B-1----:R-:W-:-:S02]  /*01d0*/  ULEA UR4, UR6, UR4, 0x18 ;  /* 0x0000000406047291 */ /* 0x002fc4000f8ec0ff */
[----:B------:R-:W-:-:S03]  /*01e0*/  ULEA UR5, UR6, UR5, 0x18 ;  /* 0x0000000506057291 */ /* 0x000fc6000f8ec0ff */
[----:B------:R-:W-:Y:S01]  /*01f0*/  UMOV UR6, 0xf ;  /* 0x0000000f00067882 */ /* 0x000fe20000000000 */
[----:B------:R-:W-:Y:S02]  /*0200*/  IMAD R2, R3, 0x80, R0 ;  /* 0x0000008003027824 */ /* 0x000fe400078e0200 */
[----:B0-----:R-:W-:-:S03]  /*0210*/  IMAD R4, R4, 0x10, R3 ;  /* 0x0000001004047824 */ /* 0x001fc600078e0203 */
[C---:B------:R-:W-:Y:S02]  /*0220*/  LEA R9, R2.reuse, UR4, 0x2 ;  /* 0x0000000402097c11 */ /* 0x040fe4000f8e10ff */
[----:B------:R-:W-:Y:S01]  /*0230*/  LEA R11, R2, UR5, 0x2 ;  /* 0x00000005020b7c11 */ /* 0x000fe2000f8e10ff */
[----:B------:R-:W-:Y:S02]  /*0240*/  VIADD R2, R0, 0x7 ;  /* 0x0000000700027836 */ /* 0x000fe40000000000 */
[----:B--2---:R0:W-:Y:S04]  /*0250*/  STS [R9], R8 ;  /* 0x0000000809007388 */ /* 0x0041e80000000800 */
[----:B---3--:R0:W-:Y:S04]  /*0260*/  STS [R11], R10 ;  /* 0x0000000a0b007388 */ /* 0x0081e80000000800 */
[----:B----4-:R0:W-:Y:S04]  /*0270*/  STS [R9+0x40], R12 ;  /* 0x0000400c09007388 */ /* 0x0101e80000000800 */
[----:B-----5:R0:W-:Y:S04]  /*0280*/  STS [R11+0x40], R14 ;  /* 0x0000400e0b007388 */ /* 0x0201e80000000800 */
[----:B------:R0:W-:Y:S04]  /*0290*/  STS [R9+0x80], R16 ;  /* 0x0000801009007388 */ /* 0x0001e80000000800 */
        /* <DEDUP_REMOVED lines=10> */
[----:B------:R0:W-:Y:S01]  /*0340*/  STS [R11+0x1c0], R21 ;  /* 0x0001c0150b007388 */ /* 0x0001e20000000800 */
[----:B------:R-:W-:Y:S06]  /*0350*/  BAR.SYNC.DEFER_BLOCKING 0x0 ;  /* 0x0000000000007b1d */ /* 0x000fec0000010000 */
.L_x_103:
[C---:B------:R-:W-:Y:S01]  /*0360*/  IADD3 R6, PT, PT, R2.reuse, -0x7, RZ ;  /* 0xfffffff902067810 */ /* 0x040fe20007ffe0ff */
[C---:B0-----:R-:W-:Y:S01]  /*0370*/  VIADD R8, R2.reuse, 0xfffffffb ;  /* 0xfffffffb02087836 */ /* 0x041fe20000000000 */
[C---:B------:R-:W-:Y:S01]  /*0380*/  IADD3 R11, PT, PT, R2.reuse, -0x2, RZ ;  /* 0xfffffffe020b7810 */ /* 0x040fe20007ffe0ff */
[----:B------:R-:W-:Y:S01]  /*0390*/  VIADD R7, R2, 0xfffffffa ;  /* 0xfffffffa02077836 */ /* 0x000fe20000000000 */
[----:B------:R-:W-:Y:S01]  /*03a0*/  LOP3.LUT R6, R6, 0x7f, RZ, 0xc0, !PT ;  /* 0x0000007f06067812 */ /* 0x000fe200078ec0ff */
[----:B------:R-:W-:Y:S01]  /*03b0*/  VIADD R9, R2, 0xfffffffc ;  /* 0xfffffffc02097836 */ /* 0x000fe20000000000 */
[----:B------:R-:W-:Y:S01]  /*03c0*/  LOP3.LUT R8, R8, 0x7f, RZ, 0xc0, !PT ;  /* 0x0000007f08087812 */ /* 0x000fe200078ec0ff */
[C---:B------:R-:W-:Y:S01]  /*03d0*/  VIADD R10, R2.reuse, 0xfffffffd ;  /* 0xfffffffd020a7836 */ /* 0x040fe20000000000 */
[----:B------:R-:W-:Y:S01]  /*03e0*/  LOP3.LUT R7, R7, 0x7f, RZ, 0xc0, !PT ;  /* 0x0000007f07077812 */ /* 0x000fe200078ec0ff */
[----:B------:R-:W-:Y:S01]  /*03f0*/  VIADD R22, R2, 0x4 ;  /* 0x0000000402167836 */ /* 0x000fe20000000000 */
[----:B------:R-:W-:Y:S01]  /*0400*/  LOP3.LUT R13, R9, 0x7f, RZ, 0xc0, !PT ;  /* 0x0000007f090d7812 */ /* 0x000fe200078ec0ff */
[----:B------:R-:W-:Y:S01]  /*0410*/  IMAD R9, R3, 0x80, R6 ;  /* 0x0000008003097824 */ /* 0x000fe200078e0206 */
[----:B------:R-:W-:Y:S01]  /*0420*/  LOP3.LUT R10, R10, 0x7f, RZ, 0xc0, !PT ;  /* 0x0000007f0a0a7812 */ /* 0x000fe200078ec0ff */
[C---:B------:R-:W-:Y:S01]  /*0430*/  IMAD R17, R0.reuse, 0x80, R8 ;  /* 0x0000008000117824 */ /* 0x040fe200078e0208 */
[----:B------:R-:W-:Y:S01]  /*0440*/  LOP3.LUT R18, R11, 0x7f, RZ, 0xc0, !PT ;  /* 0x0000007f0b127812 */ /* 0x000fe200078ec0ff */
[C---:B------:R-:W-:Y:S01]  /*0450*/  IMAD R11, R0.reuse, 0x80, R6 ;  /* 0x00000080000b7824 */ /* 0x040fe200078e0206 */
[C---:B------:R-:W-:Y:S01]  /*0460*/  LEA R16, R3.reuse, R8, 0x7 ;  /* 0x0000000803107211 */ /* 0x040fe200078e38ff */
[--C-:B------:R-:W-:Y:S01]  /*0470*/  IMAD R14, R3, 0x80, R7.reuse ;  /* 0x00000080030e7824 */ /* 0x100fe200078e0207 */
[C---:B------:R-:W-:Y:S01]  /*0480*/  LEA R6, R0.reuse, R10, 0x7 ;  /* 0x0000000a00067211 */ /* 0x040fe200078e38ff */
[----:B------:R-:W-:Y:S01]  /*0490*/  IMAD R15, R0, 0x80, R7 ;  /* 0x00000080000f7824 */ /* 0x000fe200078e0207 */
[----:B------:R-:W-:Y:S01]  /*04a0*/  LEA R11, R11, UR5, 0x2 ;  /* 0x000000050b0b7c11 */ /* 0x000fe2000f8e10ff */
[----:B------:R-:W-:Y:S01]  /*04b0*/  IMAD R8, R3, 0x80, R10 ;  /* 0x0000008003087824 */ /* 0x000fe200078e020a */
[----:B------:R-:W-:Y:S01]  /*04c0*/  LEA R10, R9, UR4, 0x2 ;  /* 0x00000004090a7c11 */ /* 0x000fe2000f8e10ff */
[--C-:B------:R-:W-:Y:S01]  /*04d0*/  IMAD R12, R3, 0x80, R13.reuse ;  /* 0x00000080030c7824 */ /* 0x100fe200078e020d */
[----:B------:R-:W-:Y:S01]  /*04e0*/  LEA R14, R14, UR4, 0x2 ;  /* 0x000000040e0e7c11 */ /* 0x000fe2000f8e10ff */
[----:B------:R-:W-:Y:S01]  /*04f0*/  IMAD R13, R0, 0x80, R13 ;  /* 0x00000080000d7824 */ /* 0x000fe200078e020d */
[----:B------:R-:W-:Y:S01]  /*0500*/  LEA R15, R15, UR5, 0x2 ;  /* 0x000000050f0f7c11 */ /* 0x000fe2000f8e10ff */
[----:B------:R-:W-:Y:S01]  /*0510*/  LDS R11, [R11] ;  /* 0x000000000b0b7984 */ /* 0x000fe20000000800 */
[----:B------:R-:W-:Y:S01]  /*0520*/  LEA R17, R17, UR5, 0x2 ;  /* 0x0000000511117c11 */ /* 0x000fe2000f8e10ff */
[--C-:B------:R-:W-:Y:S01]  /*0530*/  IMAD R7, R3, 0x80, R18.reuse ;  /* 0x0000008003077824 */ /* 0x100fe200078e0212 */
[----:B------:R-:W-:Y:S01]  /*0540*/  LEA R16, R16, UR4, 0x2 ;  /* 0x0000000410107c11 */ /* 0x000fe2000f8e10ff */
[----:B------:R-:W0:Y:S01]  /*0550*/  LDS R10, [R10] ;  /* 0x000000000a0a7984 */ /* 0x000e220000000800 */
[----:B------:R-:W-:Y:S01]  /*0560*/  IMAD R9, R0, 0x80, R18 ;  /* 0x0000008000097824 */ /* 0x000fe200078e0212 */
[----:B------:R-:W-:Y:S01]  /*0570*/  LEA R18, R12, UR4, 0x2 ;  /* 0x000000040c127c11 */ /* 0x000fe2000f8e10ff */
[----:B------:R-:W-:Y:S01]  /*0580*/  UIADD3 UR6, UPT, UPT, UR6, 0x10, URZ ;  /* 0x0000001006067890 */ /* 0x000fe2000fffe0ff */
[----:B------:R-:W-:Y:S01]  /*0590*/  LDS R14, [R14] ;  /* 0x000000000e0e7984 */ /* 0x000fe20000000800 */
[----:B------:R-:W-:-:S02]  /*05a0*/  LEA R13, R13, UR5, 0x2 ;  /* 0x000000050d0d7c11 */ /* 0x000fc4000f8e10ff */
[----:B------:R-:W-:Y:S01]  /*05b0*/  LEA R8, R8, UR4, 0x2 ;  /* 0x0000000408087c11 */ /* 0x000fe2000f8e10ff */
[----:B------:R-:W1:Y:S01]  /*05c0*/  LDS R15, [R15] ;  /* 0x000000000f0f7984 */ /* 0x000e620000000800 */
[----:B------:R-:W-:Y:S01]  /*05d0*/  LEA R19, R6, UR5, 0x2 ;  /* 0x0000000506137c11 */ /* 0x000fe2000f8e10ff */
[----:B------:R-:W-:Y:S01]  /*05e0*/  UISETP.NE.AND UP0, UPT, UR6, 0x8f, UPT ;  /* 0x0000008f0600788c */ /* 0x000fe2000bf05270 */
[----:B------:R-:W-:Y:S01]  /*05f0*/  LEA R7, R7, UR4, 0x2 ;  /* 0x0000000407077c11 */ /* 0x000fe2000f8e10ff */
[----:B------:R2:W-:Y:S01]  /*0600*/  LDS R12, [R16] ;  /* 0x00000000100c7984 */ /* 0x0005e20000000800 */
[----:B------:R-:W-:Y:S02]  /*0610*/  LEA R9, R9, UR5, 0x2 ;  /* 0x0000000509097c11 */ /* 0x000fe4000f8e10ff */
[----:B------:R-:W-:Y:S01]  /*0620*/  LOP3.LUT R22, R22, 0x7f, RZ, 0xc0, !PT ;  /* 0x0000007f16167812 */ /* 0x000fe200078ec0ff */
[----:B------:R-:W3:Y:S01]  /*0630*/  LDS R17, [R17] ;  /* 0x0000000011117984 */ /* 0x000ee20000000800 */
[----:B------:R-:W-:-:S03]  /*0640*/  IADD3 R20, PT, PT, R2, 0x5, RZ ;  /* 0x0000000502147810 */ /* 0x000fc60007ffe0ff */
[----:B------:R-:W-:Y:S01]  /*0650*/  LDS R18, [R18] ;  /* 0x0000000012127984 */ /* 0x000fe20000000800 */
[----:B------:R-:W-:Y:S01]  /*0660*/  LOP3.LUT R20, R20, 0x7f, RZ, 0xc0, !PT ;  /* 0x0000007f14147812 */ /* 0x000fe200078ec0ff */
[C-C-:B------:R-:W-:Y:S02]  /*0670*/  IMAD R23, R3.reuse, 0x80, R22.reuse ;  /* 0x0000008003177824 */ /* 0x140fe400078e0216 */
[----:B------:R-:W4:Y:S01]  /*0680*/  LDS R13, [R13] ;  /* 0x000000000d0d7984 */ /* 0x000f220000000800 */
[C---:B------:R-:W-:Y:S01]  /*0690*/  IMAD R22, R0.reuse, 0x80, R22 ;  /* 0x0000008000167824 */ /* 0x040fe200078e0216 */
[----:B------:R-:W-:Y:S01]  /*06a0*/  LEA R21, R3, R20, 0x7 ;  /* 0x0000001403157211 */ /* 0x000fe200078e38ff */
[----:B------:R-:W-:Y:S01]  /*06b0*/  IMAD R20, R0, 0x80, R20 ;  /* 0x0000008000147824 */ /* 0x000fe200078e0214 */
[----:B------:R-:W-:Y:S01]  /*06c0*/  LDS R8, [R8] ;  /* 0x0000000008087984 */ /* 0x000fe20000000800 */
[----:B------:R-:W-:Y:S02]  /*06d0*/  LEA R23, R23, UR4, 0x2 ;  /* 0x0000000417177c11 */ /* 0x000fe4000f8e10ff */
[----:B------:R-:W-:Y:S01]  /*06e0*/  LEA R22, R22, UR5, 0x2 ;  /* 0x0000000516167c11 */ /* 0x000fe2000f8e10ff */
[----:B------:R-:W5:Y:S01]  /*06f0*/  LDS R19, [R19] ;  /* 0x0000000013137984 */ /* 0x000f620000000800 */
[----:B------:R-:W-:-:S02]  /*0700*/  LEA R21, R21, UR4, 0x2 ;  /* 0x0000000415157c11 */ /* 0x000fc4000f8e10ff */
[----:B------:R-:W-:Y:S01]  /*0710*/  LEA R20, R20, UR5, 0x2 ;  /* 0x0000000514147c11 */ /* 0x000fe2000f8e10ff */
[----:B------:R-:W-:Y:S04]  /*0720*/  LDS R7, [R7] ;  /* 0x0000000007077984 */ /* 0x000fe80000000800 */
[----:B------:R-:W5:Y:S01]  /*0730*/  LDS R9, [R9] ;  /* 0x0000000009097984 */ /* 0x000f620000000800 */
[----:B0-----:R-:W-:Y:S01]  /*0740*/  FFMA R11, R10, R11, R5 ;  /* 0x0000000b0a0b7223 */ /* 0x001fe20000000005 */
[C---:B------:R-:W-:Y:S01]  /*0750*/  VIADD R5, R2.reuse, 0xffffffff ;  /* 0xffffffff02057836 */ /* 0x040fe20000000000 */
[----:B------:R-:W-:Y:S01]  /*0760*/  LOP3.LUT R10, R2, 0x7f, RZ, 0xc0, !PT ;  /* 0x0000007f020a7812 */ /* 0x000fe200078ec0ff */
[----:B------:R-:W-:Y:S03]  /*0770*/  LDS R23, [R23] ;  /* 0x0000000017177984 */ /* 0x000fe60000000800 */
[----:B--2---:R-:W-:Y:S01]  /*0780*/  LOP3.LUT R16, R5, 0x7f, RZ, 0xc0, !PT ;  /* 0x0000007f05107812 */ /* 0x004fe200078ec0ff */
[----:B-1----:R-:W-:Y:S01]  /*0790*/  FFMA R11, R14, R15, R11 ;  /* 0x0000000f0e0b7223 */ /* 0x002fe2000000000b */
[----:B------:R-:W-:Y:S01]  /*07a0*/  IMAD R15, R0, 0x80, R10 ;  /* 0x00000080000f7824 */ /* 0x000fe200078e020a */
[----:B------:R-:W-:Y:S01]  /*07b0*/  LEA R14, R3, R10, 0x7 ;  /* 0x0000000a030e7211 */ /* 0x000fe200078e38ff */
[----:B------:R-:W-:Y:S03]  /*07c0*/  LDS R22, [R22] ;  /* 0x0000000016167984 */ /* 0x000fe60000000800 */
[----:B------:R-:W-:Y:S01]  /*07d0*/  LEA R14, R14, UR4, 0x2 ;  /* 0x000000040e0e7c11 */ /* 0x000fe2000f8e10ff */
[----:B------:R-:W-:Y:S01]  /*07e0*/  LDS R21, [R21] ;  /* 0x0000000015157984 */ /* 0x000fe20000000800 */
[----:B---3--:R-:W-:Y:S01]  /*07f0*/  FFMA R11, R12, R17, R11 ;  /* 0x000000110c0b7223 */ /* 0x008fe2000000000b */
[----:B------:R-:W-:Y:S01]  /*0800*/  VIADD R12, R2, 0x7 ;  /* 0x00000007020c7836 */ /* 0x000fe20000000000 */
[----:B------:R-:W-:Y:S01]  /*0810*/  LEA R15, R15, UR5, 0x2 ;  /* 0x000000050f0f7c11 */ /* 0x000fe2000f8e10ff */
[----:B------:R-:W-:Y:S03]  /*0820*/  LDS R20, [R20] ;  /* 0x0000000014147984 */ /* 0x000fe60000000800 */
[----:B------:R-:W-:Y:S01]  /*0830*/  LOP3.LUT R5, R12, 0x7f, RZ, 0xc0, !PT ;  /* 0x0000007f0c057812 */ /* 0x000fe200078ec0ff */
[----:B------:R-:W-:Y:S01]  /*0840*/  LDS R14, [R14] ;  /* 0x000000000e0e7984 */ /* 0x000fe20000000800 */
[----:B----4-:R-:W-:Y:S01]  /*0850*/  FFMA R11, R18, R13, R11 ;  /* 0x0000000d120b7223 */ /* 0x010fe2000000000b */
[----:B------:R-:W-:Y:S01]  /*0860*/  VIADD R18, R2, 0x3 ;  /* 0x0000000302127836 */ /* 0x000fe20000000000 */
[----:B------:R-:W-:Y:S01]  /*0870*/  LEA R10, R3, R5, 0x7 ;  /* 0x00000005030a7211 */ /* 0x000fe200078e38ff */
[----:B------:R-:W-:Y:S01]  /*0880*/  LDS R15, [R15] ;  /* 0x000000000f0f7984 */ /* 0x000fe20000000800 */
[----:B------:R-:W-:-:S02]  /*0890*/  IMAD R5, R0, 0x80, R5 ;  /* 0x0000008000057824 */ /* 0x000fc400078e0205 */
[----:B------:R-:W-:Y:S01]  /*08a0*/  LOP3.LUT R18, R18, 0x7f, RZ, 0xc0, !PT ;  /* 0x0000007f12127812 */ /* 0x000fe200078ec0ff */
[----:B-----5:R-:W-:Y:S01]  /*08b0*/  FFMA R6, R8, R19, R11 ;  /* 0x0000001308067223 */ /* 0x020fe2000000000b */
[C---:B------:R-:W-:Y:S01]  /*08c0*/  IADD3 R11, PT, PT, R2.reuse, 0x1, RZ ;  /* 0x00000001020b7810 */ /* 0x040fe20007ffe0ff */
[----:B------:R-:W-:Y:S01]  /*08d0*/  VIADD R8, R2, 0x8 ;  /* 0x0000000802087836 */ /* 0x000fe20000000000 */
[----:B------:R-:W-:Y:S01]  /*08e0*/  LEA R19, R3, R18, 0x7 ;  /* 0x0000001203137211 */ /* 0x000fe200078e38ff */
[----:B------:R-:W-:Y:S01]  /*08f0*/  IMAD R18, R0, 0x80, R18 ;  /* 0x0000008000127824 */ /* 0x000fe200078e0212 */
[----:B------:R-:W-:Y:S02]  /*0900*/  LOP3.LUT R11, R11, 0x7f, RZ, 0xc0, !PT ;  /* 0x0000007f0b0b7812 */ /* 0x000fe400078ec0ff */
[----:B------:R-:W-:Y:S01]  /*0910*/  LOP3.LUT R8, R8, 0x7f, RZ, 0xc0, !PT ;  /* 0x0000007f08087812 */ /* 0x000fe200078ec0ff */
[----:B------:R-:W-:Y:S01]  /*0920*/  FFMA R6, R7, R9, R6 ;  /* 0x0000000907067223 */ /* 0x000fe20000000006 */
[C---:B------:R-:W-:Y:S01]  /*0930*/  VIADD R7, R2.reuse, 0x2 ;  /* 0x0000000202077836 */ /* 0x040fe20000000000 */
[----:B------:R-:W-:Y:S01]  /*0940*/  LEA R24, R3, R11, 0x7 ;  /* 0x0000000b03187211 */ /* 0x000fe200078e38ff */
[C---:B------:R-:W-:Y:S01]  /*0950*/  VIADD R9, R2.reuse, 0x6 ;  /* 0x0000000602097836 */ /* 0x040fe20000000000 */
[----:B------:R-:W-:Y:S01]  /*0960*/  IADD3 R2, PT, PT, R2, 0x10, RZ ;  /* 0x0000001002027810 */ /* 0x000fe20007ffe0ff */
[----:B------:R-:W-:Y:S01]  /*0970*/  IMAD R25, R0, 0x80, R11 ;  /* 0x0000008000197824 */ /* 0x000fe200078e020b */
[----:B------:R-:W-:-:S02]  /*0980*/  LOP3.LUT R13, R7, 0x7f, RZ, 0xc0, !PT ;  /* 0x0000007f070d7812 */ /* 0x000fc400078ec0ff */
[----:B------:R-:W-:Y:S01]  /*0990*/  LOP3.LUT R7, R9, 0x7f, RZ, 0xc0, !PT ;  /* 0x0000007f09077812 */ /* 0x000fe200078ec0ff */
[--C-:B------:R-:W-:Y:S01]  /*09a0*/  IMAD R9, R3, 0x80, R16.reuse ;  /* 0x0000008003097824 */ /* 0x100fe200078e0210 */
[----:B------:R-:W-:Y:S01]  /*09b0*/  LEA R28, R24, UR4, 0x2 ;  /* 0x00000004181c7c11 */ /* 0x000fe2000f8e10ff */
[C---:B------:R-:W-:Y:S01]  /*09c0*/  IMAD R16, R0.reuse, 0x80, R16 ;  /* 0x0000008000107824 */ /* 0x040fe200078e0210 */
[----:B------:R-:W-:Y:S01]  /*09d0*/  LEA R29, R25, UR5, 0x2 ;  /* 0x00000005191d7c11 */ /* 0x000fe2000f8e10ff */
[--C-:B------:R-:W-:Y:S01]  /*09e0*/  IMAD R12, R3, 0x80, R13.reuse ;  /* 0x00000080030c7824 */ /* 0x100fe200078e020d */
[----:B------:R-:W-:Y:S01]  /*09f0*/  LEA R17, R9, UR4, 0x2 ;  /* 0x0000000409117c11 */ /* 0x000fe2000f8e10ff */
[----:B------:R-:W-:Y:S01]  /*0a00*/  IMAD R13, R0, 0x80, R13 ;  /* 0x00000080000d7824 */ /* 0x000fe200078e020d */
[----:B------:R-:W-:Y:S01]  /*0a10*/  LEA R16, R16, UR5, 0x2 ;  /* 0x0000000510107c11 */ /* 0x000fe2000f8e10ff */
[--C-:B------:R-:W-:Y:S01]  /*0a20*/  IMAD R11, R3, 0x80, R7.reuse ;  /* 0x00000080030b7824 */ /* 0x100fe200078e0207 */
[----:B------:R-:W-:Y:S01]  /*0a30*/  LEA R26, R12, UR4, 0x2 ;  /* 0x000000040c1a7c11 */ /* 0x000fe2000f8e10ff */
[----:B------:R-:W-:Y:S01]  /*0a40*/  IMAD R7, R0, 0x80, R7 ;  /* 0x0000008000077824 */ /* 0x000fe200078e0207 */
[----:B------:R-:W-:Y:S01]  /*0a50*/  LDS R17, [R17] ;  /* 0x0000000011117984 */ /* 0x000fe20000000800 */
[----:B------:R-:W-:Y:S01]  /*0a60*/  LEA R27, R13, UR5, 0x2 ;  /* 0x000000050d1b7c11 */ /* 0x000fe2000f8e10ff */
[--C-:B------:R-:W-:Y:S01]  /*0a70*/  IMAD R9, R3, 0x80, R8.reuse ;  /* 0x0000008003097824 */ /* 0x100fe200078e0208 */
[----:B------:R-:W-:Y:S01]  /*0a80*/  LEA R24, R19, UR4, 0x2 ;  /* 0x0000000413187c11 */ /* 0x000fe2000f8e10ff */
[----:B------:R-:W0:Y:S01]  /*0a90*/  LDS R16, [R16] ;  /* 0x0000000010107984 */ /* 0x000e220000000800 */
[----:B------:R-:W-:Y:S01]  /*0aa0*/  LEA R25, R18, UR5, 0x2 ;  /* 0x0000000512197c11 */ /* 0x000fe2000f8e10ff */
[----:B------:R-:W-:Y:S01]  /*0ab0*/  IMAD R8, R0, 0x80, R8 ;  /* 0x0000008000087824 */ /* 0x000fe200078e0208 */
[----:B------:R-:W-:Y:S01]  /*0ac0*/  LEA R11, R11, UR4, 0x2 ;  /* 0x000000040b0b7c11 */ /* 0x000fe2000f8e10ff */
[----:B------:R1:W-:Y:S01]  /*0ad0*/  LDS R12, [R28] ;  /* 0x000000001c0c7984 */ /* 0x0003e20000000800 */
[----:B------:R-:W-:-:S03]  /*0ae0*/  LEA R7, R7, UR5, 0x2 ;  /* 0x0000000507077c11 */ /* 0x000fc6000f8e10ff */
[----:B------:R-:W2:Y:S04]  /*0af0*/  LDS R13, [R29] ;  /* 0x000000001d0d7984 */ /* 0x000ea80000000800 */
[----:B------:R3:W-:Y:S01]  /*0b00*/  LDS R18, [R26] ;  /* 0x000000001a127984 */ /* 0x0007e20000000800 */
[----:B-1----:R-:W-:Y:S02]  /*0b10*/  LEA R28, R9, UR4, 0x2 ;  /* 0x00000004091c7c11 */ /* 0x002fe4000f8e10ff */
[----:B------:R-:W-:Y:S01]  /*0b20*/  LEA R9, R8, UR5, 0x2 ;  /* 0x0000000508097c11 */ /* 0x000fe2000f8e10ff */
[----:B------:R1:W4:Y:S04]  /*0b30*/  LDS R19, [R27] ;  /* 0x000000001b137984 */ /* 0x0003280000000800 */
[----:B------:R-:W-:Y:S01]  /*0b40*/  LDS R24, [R24] ;  /* 0x0000000018187984 */ /* 0x000fe20000000800 */
[----:B---3--:R-:W-:-:S03]  /*0b50*/  LEA R26, R5, UR5, 0x2 ;  /* 0x00000005051a7c11 */ /* 0x008fc6000f8e10ff */
[----:B------:R-:W3:Y:S01]  /*0b60*/  LDS R25, [R25] ;  /* 0x0000000019197984 */ /* 0x000ee20000000800 */
[----:B-1----:R-:W-:-:S03]  /*0b70*/  LEA R27, R10, UR4, 0x2 ;  /* 0x000000040a1b7c11 */ /* 0x002fc6000f8e10ff */
[----:B------:R-:W-:Y:S04]  /*0b80*/  LDS R11, [R11] ;  /* 0x000000000b0b7984 */ /* 0x000fe80000000800 */
[----:B------:R-:W1:Y:S04]  /*0b90*/  LDS R10, [R7] ;  /* 0x00000000070a7984 */ /* 0x000e680000000800 */
[----:B------:R-:W-:Y:S04]  /*0ba0*/  LDS R5, [R27] ;  /* 0x000000001b057984 */ /* 0x000fe80000000800 */
[----:B------:R-:W5:Y:S01]  /*0bb0*/  LDS R26, [R26] ;  /* 0x000000001a1a7984 */ /* 0x000f620000000800 */
[----:B0-----:R-:W-:-:S03]  /*0bc0*/  FFMA R17, R17, R16, R6 ;  /* 0x0000001011117223 */ /* 0x001fc60000000006 */
[----:B------:R-:W-:Y:S01]  /*0bd0*/  LDS R8, [R28] ;  /* 0x000000001c087984 */ /* 0x000fe20000000800 */
[----:B------:R-:W-:-:S03]  /*0be0*/  FFMA R15, R14, R15, R17 ;  /* 0x0000000f0e0f7223 */ /* 0x000fc60000000011 */
[----:B------:R-:W0:Y:S01]  /*0bf0*/  LDS R9, [R9] ;  /* 0x0000000009097984 */ /* 0x000e220000000800 */
[----:B--2---:R-:W-:-:S04]  /*0c00*/  FFMA R13, R12, R13, R15 ;  /* 0x0000000d0c0d7223 */ /* 0x004fc8000000000f */
[----:B----4-:R-:W-:-:S04]  /*0c10*/  FFMA R13, R18, R19, R13 ;  /* 0x00000013120d7223 */ /* 0x010fc8000000000d */
[----:B---3--:R-:W-:-:S04]  /*0c20*/  FFMA R24, R24, R25, R13 ;  /* 0x0000001918187223 */ /* 0x008fc8000000000d */
[----:B------:R-:W-:-:S04]  /*0c30*/  FFMA R22, R23, R22, R24 ;  /* 0x0000001617167223 */ /* 0x000fc80000000018 */
[----:B------:R-:W-:-:S04]  /*0c40*/  FFMA R20, R21, R20, R22 ;  /* 0x0000001415147223 */ /* 0x000fc80000000016 */
[----:B-1----:R-:W-:-:S04]  /*0c50*/  FFMA R10, R11, R10, R20 ;  /* 0x0000000a0b0a7223 */ /* 0x002fc80000000014 */
[----:B-----5:R-:W-:-:S04]  /*0c60*/  FFMA R5, R5, R26, R10 ;  /* 0x0000001a05057223 */ /* 0x020fc8000000000a */
[----:B0-----:R-:W-:Y:S01]  /*0c70*/  FFMA R5, R8, R9, R5 ;  /* 0x0000000908057223 */ /* 0x001fe20000000005 */
[----:B------:R-:W-:Y:S06]  /*0c80*/  BRA.U UP0, `(.L_x_103) ;  /* 0xfffffff500b47547 */ /* 0x000fec000b83ffff */
[----:B------:R-:W0:Y:S02]  /*0c90*/  LDCU UR4, c[0x0][0x398] ;  /* 0x00007300ff0477ac */ /* 0x000e240008000800 */
[----:B0-----:R-:W-:-:S13]  /*0ca0*/  ISETP.GE.AND P0, PT, R4, UR4, PT ;  /* 0x0000000404007c0c */ /* 0x001fda000bf06270 */
[----:B------:R-:W-:Y:S05]  /*0cb0*/  @P0 EXIT ;  /* 0x000000000000094d */ /* 0x000fea0003800000 */
[----:B------:R-:W0:Y:S01]  /*0cc0*/  S2R R9, SR_CTAID.Y ;  /* 0x0000000000097919 */ /* 0x000e220000002600 */
[----:B------:R-:W0:Y:S01]  /*0cd0*/  LDCU UR4, c[0x0][0x374] ;  /* 0x00006e80ff0477ac */ /* 0x000e220008000800 */
[----:B------:R-:W1:Y:S01]  /*0ce0*/  LDC.64 R2, c[0x0][0x390] ;  /* 0x0000e400ff027b82 */ /* 0x000e620000000a00 */
[----:B------:R-:W2:Y:S01]  /*0cf0*/  LDCU UR5, c[0x0][0x39c] ;  /* 0x00007380ff0577ac */ /* 0x000ea20008000800 */
[----:B0-----:R-:W-:Y:S02]  /*0d00*/  IMAD R7, R4, UR4, R9 ;  /* 0x0000000404077c24 */ /* 0x001fe4000f8e0209 */
[--C-:B------:R-:W-:Y:S02]  /*0d10*/  IMAD R4, R9, 0x10, R0.reuse ;  /* 0x0000001009047824 */ /* 0x100fe400078e0200 */
[----:B------:R-:W-:-:S03]  /*0d20*/  IMAD R7, R7, 0x10, R0 ;  /* 0x0000001007077824 */ /* 0x000fc600078e0200 */
[----:B--2---:R-:W-:Y:S01]  /*0d30*/  ISETP.GE.AND P0, PT, R4, UR5, PT ;  /* 0x0000000504007c0c */ /* 0x004fe2000bf06270 */
[----:B-1----:R-:W-:-:S03]  /*0d40*/  IMAD.WIDE.U32 R2, R7, 0x4, R2 ;  /* 0x0000000407027825 */ /* 0x002fc600078e0002 */
[----:B------:R-:W-:-:S05]  /*0d50*/  FSEL R5, R5, -1, !P0 ;  /* 0xbf80000005057808 */ /* 0x000fca0004000000 */
[----:B------:R-:W-:Y:S01]  /*0d60*/  STG.E desc[UR8][R2.64], R5 ;  /* 0x0000000502007986 */ /* 0x000fe2000c101908 */
[----:B------:R-:W-:Y:S05]  /*0d70*/  EXIT ;  /* 0x000000000000794d */ /* 0x000fea0003800000 */
.L_x_104:
        /* <DEDUP_REMOVED lines=16> */
.L_x_134:


//--------------------- .text._Z15MatchSiftPointsPfS_S_ii --------------------------
	.section	.text._Z15MatchSiftPointsPfS_S_ii,"ax",@progbits
	.align	128
        .global         _Z15MatchSiftPointsPfS_S_ii
        .type           _Z15MatchSiftPointsPfS_S_ii,@function
        .size           _Z15MatchSiftPointsPfS_S_ii,(.L_x_135 - _Z15MatchSiftPointsPfS_S_ii)
        .other          _Z15MatchSiftPointsPfS_S_ii,@"STO_CUDA_ENTRY STV_DEFAULT"
_Z15MatchSiftPointsPfS_S_ii:
.text._Z15MatchSiftPointsPfS_S_ii:
[----:B------:R-:W-:Y:S01]  /*0000*/  LDC R1, c[0x0][0x37c] ;  /* 0x0000df00ff017b82 */ /* 0x000fe20000000800 */
[----:B------:R-:W0:Y:S01]  /*0010*/  S2R R4, SR_TID.Y ;  /* 0x0000000000047919 */ /* 0x000e220000002200 */
[----:B------:R-:W1:Y:S01]  /*0020*/  LDCU.64 UR6, c[0x0][0x358] ;  /* 0x00006b00ff0677ac */ /* 0x000e620008000a00 */
[----:B------:R-:W2:Y:S01]  /*0030*/  S2R R2, SR_TID.X ;  /* 0x0000000000027919 */ /* 0x000ea20000002100 */
[----:B------:R-:W3:Y:S01]  /*0040*/  LDCU UR4, c[0x0][0x39c] ;  /* 0x00007380ff0477ac */ /* 0x000ee20008000800 */
[C---:B0-----:R-:W-:Y:S02]  /*0050*/  ISETP.GT.U32.AND P0, PT, R4.reuse, 0x7, PT ;  /* 0x000000070400780c */ /* 0x041fe40003f04070 */
[----:B--2---:R-:W-:-:S11]  /*0060*/  LEA R5, R4, R2, 0x4 ;  /* 0x0000000204057211 */ /* 0x004fd600078e20ff */
[----:B------:R-:W0:Y:S02]  /*0070*/  @!P0 LDC.64 R6, c[0x0][0x380] ;  /* 0x0000e000ff068b82 */ /* 0x000e240000000a00 */
[----:B0-----:R-:W-:-:S06]  /*0080*/  @!P0 IMAD.WIDE.U32 R6, R5, 0x4, R6 ;  /* 0x0000000405068825 */ /* 0x001fcc00078e0006 */
[----:B-1----:R-:W2:Y:S01]  /*0090*/  @!P0 LDG.E R6, desc[UR6][R6.64] ;  /* 0x0000000606068981 */ /* 0x002ea2000c1e1900 */
[----:B------:R-:W-:Y:S01]  /*00a0*/  @!P0 MOV R0, 0x400 ;  /* 0x0000040000008802 */ /* 0x000fe20000000f00 */
[----:B------:R-:W-:Y:S01]  /*00b0*/  BSSY.RECONVERGENT B0, `(.L_x_105) ;  /* 0x0000029000007945 */ /* 0x000fe20003800200 */
[----:B------:R-:W0:Y:S01]  /*00c0*/  S2R R3, SR_CTAID.Y ;  /* 0x0000000000037919 */ /* 0x000e220000002600 */
[----:B------:R-:W1:Y:S01]  /*00d0*/  @!P0 S2R R9, SR_CgaCtaId ;  /* 0x0000000000098919 */ /* 0x000e620000008800 */
[----:B0-----:R-:W-:-:S04]  /*00e0*/  LEA R8, R3, R4, 0x4 ;  /* 0x0000000403087211 */ /* 0x001fc800078e20ff */
[----:B---3--:R-:W-:Y:S02]  /*00f0*/  ISETP.GE.AND P1, PT, R8, UR4, PT ;  /* 0x0000000408007c0c */ /* 0x008fe4000bf26270 */
[----:B-1----:R-:W-:-:S04]  /*0100*/  @!P0 LEA R0, R9, R0, 0x18 ;  /* 0x0000000009008211 */ /* 0x002fc800078ec0ff */
[----:B------:R-:W-:Y:S01]  /*0110*/  @!P0 LEA R9, R5, R0, 0x2 ;  /* 0x0000000005098211 */ /* 0x000fe200078e10ff */
[----:B------:R-:W-:-:S04]  /*0120*/  HFMA2 R0, -RZ, RZ, 0, 0 ;  /* 0x00000000ff007431 */ /* 0x000fc800000001ff */
[----:B--2---:R0:W-:Y:S01]  /*0130*/  @!P0 STS [R9], R6 ;  /* 0x0000000609008388 */ /* 0x0041e20000000800 */
[----:B------:R-:W-:Y:S06]  /*0140*/  BAR.SYNC.DEFER_BLOCKING 0x0 ;  /* 0x0000000000007b1d */ /* 0x000fec0000010000 */
[----:B------:R-:W-:Y:S05]  /*0150*/  @P1 BRA `(.L_x_106) ;  /* 0x0000000000781947 */ /* 0x000fea0003800000 */
[----:B0-----:R-:W0:Y:S02]  /*0160*/  LDC.64 R6, c[0x0][0x388] ;  /* 0x0000e200ff067b82 */ /* 0x001e240000000a00 */
[----:B0-----:R-:W-:-:S05]  /*0170*/  IMAD.WIDE.U32 R6, R2, 0x4, R6 ;  /* 0x0000000402067825 */ /* 0x001fca00078e0006 */
[----:B------:R-:W2:Y:S04]  /*0180*/  LDG.E R9, desc[UR6][R6.64] ;  /* 0x0000000606097981 */ /* 0x000ea8000c1e1900 */
[----:B------:R-:W3:Y:S04]  /*0190*/  LDG.E R10, desc[UR6][R6.64+0x40] ;  /* 0x00004006060a7981 */ /* 0x000ee8000c1e1900 */
[----:B------:R-:W4:Y:S04]  /*01a0*/  LDG.E R12, desc[UR6][R6.64+0x80] ;  /* 0x00008006060c7981 */ /* 0x000f28000c1e1900 */
[----:B------:R-:W5:Y:S04]  /*01b0*/  LDG.E R14, desc[UR6][R6.64+0xc0] ;  /* 0x0000c006060e7981 */ /* 0x000f68000c1e1900 */
[----:B------:R-:W5:Y:S04]  /*01c0*/  LDG.E R16, desc[UR6][R6.64+0x100] ;  /* 0x0001000606107981 */ /* 0x000f68000c1e1900 */
[----:B------:R-:W5:Y:S04]  /*01d0*/  LDG.E R18, desc[UR6][R6.64+0x140] ;  /* 0x0001400606127981 */ /* 0x000f68000c1e1900 */
[----:B------:R-:W5:Y:S04]  /*01e0*/  LDG.E R20, desc[UR6][R6.64+0x180] ;  /* 0x0001800606147981 */ /* 0x000f68000c1e1900 */
[----:B------:R0:W5:Y:S01]  /*01f0*/  LDG.E R22, desc[UR6][R6.64+0x1c0] ;  /* 0x0001c00606167981 */ /* 0x000162000c1e1900 */
[----:B------:R-:W1:Y:S01]  /*0200*/  S2UR UR5, SR_CgaCtaId ;  /* 0x00000000000579c3 */ /* 0x000e620000008800 */
[----:B------:R-:W-:-:S02]  /*0210*/  UMOV UR4, 0x400 ;  /* 0x0000040000047882 */ /* 0x000fc40000000000 */
[----:B-1----:R-:W-:-:S06]  /*0220*/  ULEA UR4, UR5, UR4, 0x18 ;  /* 0x0000000405047291 */ /* 0x002fcc000f8ec0ff */
[----:B------:R-:W-:-:S05]  /*0230*/  LEA R8, R2, UR4, 0x2 ;  /* 0x0000000402087c11 */ /* 0x000fca000f8e10ff */
[----:B------:R-:W2:Y:S04]  /*0240*/  LDS R0, [R8] ;  /* 0x0000000008007984 */ /* 0x000ea80000000800 */
[----:B------:R-:W3:Y:S04]  /*0250*/  LDS R11, [R8+0x40] ;  /* 0x00004000080b7984 */ /* 0x000ee80000000800 */
[----:B------:R-:W4:Y:S04]  /*0260*/  LDS R13, [R8+0x80] ;  /* 0x00008000080d7984 */ /* 0x000f280000000800 */
[----:B------:R-:W5:Y:S04]  /*0270*/  LDS R15, [R8+0xc0] ;  /* 0x0000c000080f7984 */ /* 0x000f680000000800 */
[----:B------:R-:W1:Y:S04]  /*0280*/  LDS R17, [R8+0x100] ;  /* 0x0001000008117984 */ /* 0x000e680000000800 */
[----:B------:R-:W1:Y:S04]  /*0290*/  LDS R19, [R8+0x140] ;  /* 0x0001400008137984 */ /* 0x000e680000000800 */
[----:B0-----:R-:W0:Y:S04]  /*02a0*/  LDS R7, [R8+0x180] ;  /* 0x0001800008077984 */ /* 0x001e280000000800 */
[----:B------:R-:W0:Y:S01]  /*02b0*/  LDS R21, [R8+0x1c0] ;  /* 0x0001c00008157984 */ /* 0x000e220000000800 */
[----:B--2---:R-:W-:-:S04]  /*02c0*/  FFMA R0, R0, R9, RZ ;  /* 0x0000000900007223 */ /* 0x004fc800000000ff */
[----:B---3--:R-:W-:-:S04]  /*02d0*/  FFMA R0, R11, R10, R0 ;  /* 0x0000000a0b007223 */ /* 0x008fc80000000000 */
[----:B----4-:R-:W-:-:S04]  /*02e0*/  FFMA R0, R13, R12, R0 ;  /* 0x0000000c0d007223 */ /* 0x010fc80000000000 */
[----:B-----5:R-:W-:-:S04]  /*02f0*/  FFMA R0, R15, R14, R0 ;  /* 0x0000000e0f007223 */ /* 0x020fc80000000000 */
[----:B-1----:R-:W-:-:S04]  /*0300*/  FFMA R0, R17, R16, R0 ;  /* 0x0000001011007223 */ /* 0x002fc80000000000 */
[----:B------:R-:W-:-:S04]  /*0310*/  FFMA R0, R19, R18, R0 ;  /* 0x0000001213007223 */ /* 0x000fc80000000000 */
[----:B0-----:R-:W-:-:S04]  /*0320*/  FFMA R0, R7, R20, R0 ;  /* 0x0000001407007223 */ /* 0x001fc80000000000 */
[----:B------:R-:W-:-:S07]  /*0330*/  FFMA R0, R21, R22, R0 ;  /* 0x0000001615007223 */ /* 0x000fce0000000000 */
.L_x_106:
[----:B------:R-:W-:Y:S05]  /*0340*/  BSYNC.RECONVERGENT B0 ;  /* 0x0000000000007941 */ /* 0x000fea0003800200 */
.L_x_105:
[----:B------:R-:W1:Y:S01]  /*0350*/  S2UR UR5, SR_CgaCtaId ;  /* 0x00000000000579c3 */ /* 0x000e620000008800 */
[----:B------:R-:W-:Y:S01]  /*0360*/  UMOV UR4, 0x400 ;  /* 0x0000040000047882 */ /* 0x000fe20000000000 */
[C---:B------:R-:W-:Y:S01]  /*0370*/  ISETP.GT.U32.AND P1, PT, R2.reuse, 0x7, PT ;  /* 0x000000070200780c */ /* 0x040fe20003f24070 */
[----:B------:R-:W-:Y:S01]  /*0380*/  UIADD3 UR4, UPT, UPT, UR4, 0x200, URZ ;  /* 0x0000020004047890 */ /* 0x000fe2000fffe0ff */
[----:B------:R-:W-:Y:S01]  /*0390*/  ISETP.GT.U32.AND P0, PT, R2, 0x3, PT ;  /* 0x000000030200780c */ /* 0x000fe20003f04070 */
[----:B------:R-:W-:Y:S02]  /*03a0*/  BSSY.RECONVERGENT B0, `(.L_x_107) ;  /* 0x000001e000007945 */ /* 0x000fe40003800200 */
[----:B-1----:R-:W-:-:S06]  /*03b0*/  ULEA UR4, UR5, UR4, 0x18 ;  /* 0x0000000405047291 */ /* 0x002fcc000f8ec0ff */
[----:B------:R-:W-:-:S05]  /*03c0*/  LEA R5, R5, UR4, 0x2 ;  /* 0x0000000405057c11 */ /* 0x000fca000f8e10ff */
[----:B------:R-:W-:Y:S01]  /*03d0*/  STS [R5], R0 ;  /* 0x0000000005007388 */ /* 0x000fe20000000800 */
[----:B------:R-:W-:Y:S06]  /*03e0*/  BAR.SYNC.DEFER_BLOCKING 0x0 ;  /* 0x0000000000007b1d */ /* 0x000fec0000010000 */
[----:B0-----:R-:W-:Y:S04]  /*03f0*/  @!P1 LDS R6, [R5+0x20] ;  /* 0x0000200005069984 */ /* 0x001fe80000000800 */
[----:B------:R-:W0:Y:S02]  /*0400*/  @!P1 LDS R7, [R5] ;  /* 0x0000000005079984 */ /* 0x000e240000000800 */
[----:B0-----:R-:W-:-:S05]  /*0410*/  @!P1 FADD R6, R6, R7 ;  /* 0x0000000706069221 */ /* 0x001fca0000000000 */
[----:B------:R-:W-:Y:S01]  /*0420*/  @!P1 STS [R5], R6 ;  /* 0x0000000605009388 */ /* 0x000fe20000000800 */
[----:B------:R-:W-:Y:S01]  /*0430*/  BAR.SYNC.DEFER_BLOCKING 0x0 ;  /* 0x0000000000007b1d */ /* 0x000fe20000010000 */
[----:B------:R-:W-:-:S05]  /*0440*/  ISETP.NE.AND P1, PT, R4, RZ, PT ;  /* 0x000000ff0400720c */ /* 0x000fca0003f25270 */
[----:B------:R-:W-:Y:S04]  /*0450*/  @!P0 LDS R7, [R5+0x10] ;  /* 0x0000100005078984 */ /* 0x000fe80000000800 */
[----:B------:R-:W0:Y:S02]  /*0460*/  @!P0 LDS R8, [R5] ;  /* 0x0000000005088984 */ /* 0x000e240000000800 */
[----:B0-----:R-:W-:-:S05]  /*0470*/  @!P0 FADD R8, R7, R8 ;  /* 0x0000000807088221 */ /* 0x001fca0000000000 */
[----:B------:R0:W-:Y:S01]  /*0480*/  @!P0 STS [R5], R8 ;  /* 0x0000000805008388 */ /* 0x0001e20000000800 */
[----:B------:R-:W-:Y:S06]  /*0490*/  BAR.SYNC.DEFER_BLOCKING 0x0 ;  /* 0x0000000000007b1d */ /* 0x000fec0000010000 */
[----:B------:R-:W-:Y:S05]  /*04a0*/  @P1 BRA `(.L_x_108) ;  /* 0x0000000000341947 */ /* 0x000fea0003800000 */
[----:B------:R-:W-:Y:S01]  /*04b0*/  LEA R4, R2, UR4, 0x6 ;  /* 0x0000000402047c11 */ /* 0x000fe2000f8e30ff */
[----:B------:R-:W1:Y:S01]  /*04c0*/  S2R R0, SR_CTAID.X ;  /* 0x0000000000007919 */ /* 0x000e620000002500 */
[----:B------:R-:W1:Y:S01]  /*04d0*/  LDCU UR5, c[0x0][0x374] ;  /* 0x00006e80ff0577ac */ /* 0x000e620008000800 */
[----:B0-----:R-:W0:Y:S01]  /*04e0*/  LDC.64 R8, c[0x0][0x390] ;  /* 0x0000e400ff087b82 */ /* 0x001e220000000a00 */
[----:B------:R-:W-:Y:S02]  /*04f0*/  LEA R3, R3, R2, 0x4 ;  /* 0x0000000203037211 */ /* 0x000fe400078e20ff */
[----:B------:R-:W2:Y:S01]  /*0500*/  LDS.128 R4, [R4] ;  /* 0x0000000004047984 */ /* 0x000ea20000000c00 */
[----:B-1----:R-:W-:-:S05]  /*0510*/  IMAD R0, R0, UR5, RZ ;  /* 0x0000000500007c24 */ /* 0x002fca000f8e02ff */
[----:B------:R-:W-:-:S05]  /*0520*/  LEA R3, R0, R3, 0x4 ;  /* 0x0000000300037211 */ /* 0x000fca00078e20ff */
[----:B0-----:R-:W-:-:S04]  /*0530*/  IMAD.WIDE.U32 R2, R3, 0x4, R8 ;  /* 0x0000000403027825 */ /* 0x001fc800078e0008 */
[----:B--2---:R-:W-:-:S04]  /*0540*/  FADD R5, R4, R5 ;  /* 0x0000000504057221 */ /* 0x004fc80000000000 */
[----:B------:R-:W-:-:S04]  /*0550*/  FADD R6, R5, R6 ;  /* 0x0000000605067221 */ /* 0x000fc80000000000 */
[----:B------:R-:W-:-:S05]  /*0560*/  FADD R7, R6, R7 ;  /* 0x0000000706077221 */ /* 0x000fca0000000000 */
[----:B------:R1:W-:Y:S02]  /*0570*/  STG.E desc[UR6][R2.64], R7 ;  /* 0x0000000702007986 */ /* 0x0003e4000c101906 */
.L_x_108:
[----:B------:R-:W-:Y:S05]  /*0580*/  BSYNC.RECONVERGENT B0 ;  /* 0x0000000000007941 */ /* 0x000fea0003800200 */
.L_x_107:
[----:B------:R-:W-:Y:S06]  /*0590*/  BAR.SYNC.DEFER_BLOCKING 0x0 ;  /* 0x0000000000007b1d */ /* 0x000fec0000010000 */
[----:B------:R-:W-:Y:S05]  /*05a0*/  EXIT ;  /* 0x000000000000794d */ /* 0x000fea0003800000 */
.L_x_109:
        /* <DEDUP_REMOVED lines=13> */
.L_x_135:


//--------------------- .nv.shared._Z13FindMaxCorr_2PfS_S_iii --------------------------
	.section	.nv.shared._Z13FindMaxCorr_2PfS_S_iii,"aw",@nobits
	.sectionflags	@""
	.align	4
.nv.shared._Z13FindMaxCorr_2PfS_S_iii:
	.zero		4096


//--------------------- .nv.shared.reserved.0     --------------------------
	.section	.nv.shared.reserved.0,"aw",@nobits
	.weak		__nv_reservedSMEM_offset_0_alias
	.size		__nv_reservedSMEM_offset_0_alias, 0, 64
	.other		__nv_reservedSMEM_offset_0_alias,@"STO_CUDA_RESERVED_SHARED STV_DEFAULT"
__nv_reservedSMEM_offset_0_alias:
	.zero		0
	.zero		64


//--------------------- .nv.shared._Z11FindMaxCorrPfS_S_iii --------------------------
	.section	.nv.shared._Z11FindMaxCorrPfS_S_iii,"aw",@nobits
	.sectionflags	@""
	.align	4
.nv.shared._Z11FindMaxCorrPfS_S_iii:
	.zero		4096


//--------------------- .nv.shared._Z16MatchSiftPoints2PfS_S_ii --------------------------
	.section	.nv.shared._Z16MatchSiftPoints2PfS_S_ii,"aw",@nobits
	.sectionflags	@""
	.align	4
.nv.shared._Z16MatchSiftPoints2PfS_S_ii:
	.zero		17408


//--------------------- .nv.shared._Z15MatchSiftPointsPfS_S_ii --------------------------
	.section	.nv.shared._Z15MatchSiftPointsPfS_S_ii,"aw",@nobits
	.sectionflags	@""
	.align	4
.nv.shared._Z15MatchSiftPointsPfS_S_ii:
	.zero		2560


//--------------------- .nv.constant0._Z13FindMaxCorr_2PfS_S_iii --------------------------
	.section	.nv.constant0._Z13FindMaxCorr_2PfS_S_iii,"a",@progbits
	.sectionflags	@""
	.align	4
.nv.constant0._Z13FindMaxCorr_2PfS_S_iii:
	.zero		932


//--------------------- .nv.constant0._Z11FindMaxCorrPfS_S_iii --------------------------
	.section	.nv.constant0._Z11FindMaxCorrPfS_S_iii,"a",@progbits
	.sectionflags	@""
	.align	4
.nv.constant0._Z11FindMaxCorrPfS_S_iii:
	.zero		932


//--------------------- .nv.constant0._Z16MatchSiftPoints4PfS_S_ii --------------------------
	.section	.nv.constant0._Z16MatchSiftPoints4PfS_S_ii,"a",@progbits
	.sectionflags	@""
	.align	4
.nv.constant0._Z16MatchSiftPoints4PfS_S_ii:
	.zero		928


//--------------------- .nv.constant0._Z16MatchSiftPoints3PfS_S_ii --------------------------
	.section	.nv.constant0._Z16MatchSiftPoints3PfS_S_ii,"a",@progbits
	.sectionflags	@""
	.align	4
.nv.constant0._Z16MatchSiftPoints3PfS_S_ii:
	.zero		928


//--------------------- .nv.constant0._Z16MatchSiftPoints2PfS_S_ii --------------------------
	.section	.nv.constant0._Z16MatchSiftPoints2PfS_S_ii,"a",@progbits
	.sectionflags	@""
	.align	4
.nv.constant0._Z16MatchSiftPoints2PfS_S_ii:
	.zero		928


//--------------------- .nv.constant0._Z15MatchSiftPointsPfS_S_ii --------------------------
	.section	.nv.constant0._Z15MatchSiftPointsPfS_S_ii,"a",@progbits
	.sectionflags	@""
	.align	4
.nv.constant0._Z15MatchSiftPointsPfS_S_ii:
	.zero		928


//--------------------- SYMBOLS --------------------------

	.type		.nv.reservedSmem.offset0,@object
	.size		.nv.reservedSmem.offset0,0x4
	.type		.nv.reservedSmem.cap,@object
	.size		.nv.reservedSmem.cap,0x4
